//
// Generated by NVIDIA NVVM Compiler
//
// Compiler Build ID: CL-36424714
// Cuda compilation tools, release 13.0, V13.0.88
// Based on NVVM 20.0.0
//

.version 9.0
.target sm_100
.address_size 64

	// .globl	_Z10matrixmu_4ILi1EEvPfS0_S0_i
// _ZZ10matrixmu_4ILi1EEvPfS0_S0_iE2as has been demoted
// _ZZ10matrixmu_4ILi1EEvPfS0_S0_iE2bs has been demoted
// _ZZ10matrixmu_4ILi2EEvPfS0_S0_iE2as has been demoted
// _ZZ10matrixmu_4ILi2EEvPfS0_S0_iE2bs has been demoted
// _ZZ10matrixmu_4ILi4EEvPfS0_S0_iE2as has been demoted
// _ZZ10matrixmu_4ILi4EEvPfS0_S0_iE2bs has been demoted
// _ZZ10matrixmu_4ILi8EEvPfS0_S0_iE2as has been demoted
// _ZZ10matrixmu_4ILi8EEvPfS0_S0_iE2bs has been demoted
// _ZZ10matrixmu_4ILi16EEvPfS0_S0_iE2as has been demoted
// _ZZ10matrixmu_4ILi16EEvPfS0_S0_iE2bs has been demoted
// _ZZ10matrixmu_4ILi32EEvPfS0_S0_iE2as has been demoted
// _ZZ10matrixmu_4ILi32EEvPfS0_S0_iE2bs has been demoted

.visible .entry _Z10matrixmu_4ILi1EEvPfS0_S0_i(
	.param .u64 .ptr .align 1 _Z10matrixmu_4ILi1EEvPfS0_S0_i_param_0,
	.param .u64 .ptr .align 1 _Z10matrixmu_4ILi1EEvPfS0_S0_i_param_1,
	.param .u64 .ptr .align 1 _Z10matrixmu_4ILi1EEvPfS0_S0_i_param_2,
	.param .u32 _Z10matrixmu_4ILi1EEvPfS0_S0_i_param_3
)
{
	.reg .pred 	%p<10>;
	.reg .b32 	%r<95>;
	.reg .b32 	%f<135>;
	.reg .b64 	%rd<52>;
	// demoted variable
	.shared .align 4 .b8 _ZZ10matrixmu_4ILi1EEvPfS0_S0_iE2as[4];
	// demoted variable
	.shared .align 4 .b8 _ZZ10matrixmu_4ILi1EEvPfS0_S0_iE2bs[4];
	ld.param.u64 	%rd4, [_Z10matrixmu_4ILi1EEvPfS0_S0_i_param_0];
	ld.param.u64 	%rd5, [_Z10matrixmu_4ILi1EEvPfS0_S0_i_param_1];
	ld.param.u32 	%r47, [_Z10matrixmu_4ILi1EEvPfS0_S0_i_param_3];
	cvta.to.global.u64 	%rd1, %rd5;
	cvta.to.global.u64 	%rd6, %rd4;
	mov.u32 	%r1, %ctaid.x;
	mov.u32 	%r48, %ctaid.y;
	mov.u32 	%r49, %tid.x;
	mov.u32 	%r2, %tid.y;
	add.s32 	%r50, %r48, %r2;
	add.s32 	%r3, %r1, %r49;
	mad.lo.s32 	%r4, %r47, %r50, %r49;
	mul.wide.s32 	%rd7, %r4, 4;
	add.s64 	%rd2, %rd6, %rd7;
	ld.global.f32 	%f132, [%rd2];
	mad.lo.s32 	%r51, %r47, %r2, %r3;
	mul.wide.s32 	%rd8, %r51, 4;
	add.s64 	%rd9, %rd1, %rd8;
	ld.global.f32 	%f133, [%rd9];
	setp.lt.s32 	%p1, %r47, 2;
	shl.b32 	%r52, %r2, 2;
	mov.u32 	%r53, _ZZ10matrixmu_4ILi1EEvPfS0_S0_iE2as;
	add.s32 	%r5, %r53, %r52;
	shl.b32 	%r54, %r49, 2;
	add.s32 	%r6, %r5, %r54;
	mov.u32 	%r55, _ZZ10matrixmu_4ILi1EEvPfS0_S0_iE2bs;
	add.s32 	%r8, %r55, %r54;
	add.s32 	%r7, %r8, %r52;
	mov.f32 	%f134, 0f00000000;
	@%p1 bra 	$L__BB0_13;
	add.s32 	%r9, %r47, -1;
	add.s32 	%r57, %r47, -2;
	setp.lt.u32 	%p2, %r57, 7;
	mov.f32 	%f134, 0f00000000;
	mov.b32 	%r93, 1;
	@%p2 bra 	$L__BB0_5;
	and.b32  	%r59, %r9, -8;
	neg.s32 	%r91, %r59;
	add.s32 	%r60, %r2, 2;
	mad.lo.s32 	%r89, %r47, %r60, %r3;
	add.s32 	%r61, %r2, 3;
	mad.lo.s32 	%r88, %r47, %r61, %r3;
	add.s32 	%r62, %r2, 4;
	mad.lo.s32 	%r87, %r47, %r62, %r3;
	add.s32 	%r63, %r2, 5;
	mad.lo.s32 	%r86, %r47, %r63, %r3;
	add.s32 	%r64, %r2, 6;
	mad.lo.s32 	%r85, %r47, %r64, %r3;
	add.s32 	%r65, %r2, 7;
	mad.lo.s32 	%r84, %r47, %r65, %r3;
	add.s32 	%r66, %r2, 8;
	mad.lo.s32 	%r83, %r47, %r66, %r3;
	mad.lo.s32 	%r67, %r47, %r2, %r47;
	add.s32 	%r82, %r3, %r67;
	mov.f32 	%f134, 0f00000000;
	mov.b32 	%r90, 0;
$L__BB0_3:
	.pragma "nounroll";
	add.s32 	%r68, %r90, 1;
	st.shared.f32 	[%r6], %f132;
	st.shared.f32 	[%r7], %f133;
	bar.sync 	0;
	mul.wide.s32 	%rd10, %r68, 4;
	add.s64 	%rd11, %rd2, %rd10;
	ld.global.f32 	%f43, [%rd11];
	mul.wide.u32 	%rd12, %r82, 4;
	add.s64 	%rd13, %rd1, %rd12;
	ld.global.f32 	%f44, [%rd13];
	ld.shared.f32 	%f45, [%r5];
	ld.shared.f32 	%f46, [%r8];
	fma.rn.f32 	%f47, %f45, %f46, %f134;
	bar.sync 	0;
	st.shared.f32 	[%r6], %f43;
	st.shared.f32 	[%r7], %f44;
	bar.sync 	0;
	ld.global.f32 	%f48, [%rd11+4];
	mul.wide.u32 	%rd14, %r89, 4;
	add.s64 	%rd15, %rd1, %rd14;
	ld.global.f32 	%f49, [%rd15];
	ld.shared.f32 	%f50, [%r5];
	ld.shared.f32 	%f51, [%r8];
	fma.rn.f32 	%f52, %f50, %f51, %f47;
	bar.sync 	0;
	st.shared.f32 	[%r6], %f48;
	st.shared.f32 	[%r7], %f49;
	bar.sync 	0;
	ld.global.f32 	%f53, [%rd11+8];
	mul.wide.u32 	%rd16, %r88, 4;
	add.s64 	%rd17, %rd1, %rd16;
	ld.global.f32 	%f54, [%rd17];
	ld.shared.f32 	%f55, [%r5];
	ld.shared.f32 	%f56, [%r8];
	fma.rn.f32 	%f57, %f55, %f56, %f52;
	bar.sync 	0;
	st.shared.f32 	[%r6], %f53;
	st.shared.f32 	[%r7], %f54;
	bar.sync 	0;
	ld.global.f32 	%f58, [%rd11+12];
	mul.wide.u32 	%rd18, %r87, 4;
	add.s64 	%rd19, %rd1, %rd18;
	ld.global.f32 	%f59, [%rd19];
	ld.shared.f32 	%f60, [%r5];
	ld.shared.f32 	%f61, [%r8];
	fma.rn.f32 	%f62, %f60, %f61, %f57;
	bar.sync 	0;
	st.shared.f32 	[%r6], %f58;
	st.shared.f32 	[%r7], %f59;
	bar.sync 	0;
	ld.global.f32 	%f63, [%rd11+16];
	mul.wide.u32 	%rd20, %r86, 4;
	add.s64 	%rd21, %rd1, %rd20;
	ld.global.f32 	%f64, [%rd21];
	ld.shared.f32 	%f65, [%r5];
	ld.shared.f32 	%f66, [%r8];
	fma.rn.f32 	%f67, %f65, %f66, %f62;
	bar.sync 	0;
	st.shared.f32 	[%r6], %f63;
	st.shared.f32 	[%r7], %f64;
	bar.sync 	0;
	ld.global.f32 	%f68, [%rd11+20];
	mul.wide.u32 	%rd22, %r85, 4;
	add.s64 	%rd23, %rd1, %rd22;
	ld.global.f32 	%f69, [%rd23];
	ld.shared.f32 	%f70, [%r5];
	ld.shared.f32 	%f71, [%r8];
	fma.rn.f32 	%f72, %f70, %f71, %f67;
	bar.sync 	0;
	st.shared.f32 	[%r6], %f68;
	st.shared.f32 	[%r7], %f69;
	bar.sync 	0;
	ld.global.f32 	%f73, [%rd11+24];
	mul.wide.u32 	%rd24, %r84, 4;
	add.s64 	%rd25, %rd1, %rd24;
	ld.global.f32 	%f74, [%rd25];
	ld.shared.f32 	%f75, [%r5];
	ld.shared.f32 	%f76, [%r8];
	fma.rn.f32 	%f77, %f75, %f76, %f72;
	bar.sync 	0;
	st.shared.f32 	[%r6], %f73;
	st.shared.f32 	[%r7], %f74;
	bar.sync 	0;
	ld.global.f32 	%f132, [%rd11+28];
	mul.wide.u32 	%rd26, %r83, 4;
	add.s64 	%rd27, %rd1, %rd26;
	ld.global.f32 	%f133, [%rd27];
	ld.shared.f32 	%f78, [%r5];
	ld.shared.f32 	%f79, [%r8];
	fma.rn.f32 	%f134, %f78, %f79, %f77;
	bar.sync 	0;
	add.s32 	%r91, %r91, 8;
	add.s32 	%r90, %r90, 8;
	shl.b32 	%r69, %r47, 3;
	add.s32 	%r89, %r89, %r69;
	add.s32 	%r88, %r88, %r69;
	add.s32 	%r87, %r87, %r69;
	add.s32 	%r86, %r86, %r69;
	add.s32 	%r85, %r85, %r69;
	add.s32 	%r84, %r84, %r69;
	add.s32 	%r83, %r83, %r69;
	add.s32 	%r82, %r82, %r69;
	setp.ne.s32 	%p3, %r91, 0;
	@%p3 bra 	$L__BB0_3;
	add.s32 	%r93, %r90, 1;
$L__BB0_5:
	and.b32  	%r41, %r9, 7;
	setp.eq.s32 	%p4, %r41, 0;
	@%p4 bra 	$L__BB0_13;
	and.b32  	%r42, %r9, 3;
	setp.lt.u32 	%p5, %r41, 4;
	@%p5 bra 	$L__BB0_8;
	st.shared.f32 	[%r6], %f132;
	st.shared.f32 	[%r7], %f133;
	bar.sync 	0;
	mul.wide.s32 	%rd28, %r93, 4;
	add.s64 	%rd29, %rd2, %rd28;
	ld.global.f32 	%f81, [%rd29];
	add.s32 	%r70, %r93, %r2;
	mad.lo.s32 	%r71, %r70, %r47, %r3;
	mul.wide.u32 	%rd30, %r71, 4;
	add.s64 	%rd31, %rd1, %rd30;
	ld.global.f32 	%f82, [%rd31];
	ld.shared.f32 	%f83, [%r5];
	ld.shared.f32 	%f84, [%r8];
	fma.rn.f32 	%f85, %f83, %f84, %f134;
	bar.sync 	0;
	st.shared.f32 	[%r6], %f81;
	st.shared.f32 	[%r7], %f82;
	bar.sync 	0;
	ld.global.f32 	%f86, [%rd29+4];
	add.s32 	%r72, %r71, %r47;
	mul.wide.u32 	%rd32, %r72, 4;
	add.s64 	%rd33, %rd1, %rd32;
	ld.global.f32 	%f87, [%rd33];
	ld.shared.f32 	%f88, [%r5];
	ld.shared.f32 	%f89, [%r8];
	fma.rn.f32 	%f90, %f88, %f89, %f85;
	bar.sync 	0;
	st.shared.f32 	[%r6], %f86;
	st.shared.f32 	[%r7], %f87;
	bar.sync 	0;
	ld.global.f32 	%f91, [%rd29+8];
	add.s32 	%r73, %r72, %r47;
	mul.wide.u32 	%rd34, %r73, 4;
	add.s64 	%rd35, %rd1, %rd34;
	ld.global.f32 	%f92, [%rd35];
	ld.shared.f32 	%f93, [%r5];
	ld.shared.f32 	%f94, [%r8];
	fma.rn.f32 	%f95, %f93, %f94, %f90;
	bar.sync 	0;
	st.shared.f32 	[%r6], %f91;
	st.shared.f32 	[%r7], %f92;
	bar.sync 	0;
	ld.global.f32 	%f132, [%rd29+12];
	add.s32 	%r74, %r73, %r47;
	mul.wide.u32 	%rd36, %r74, 4;
	add.s64 	%rd37, %rd1, %rd36;
	ld.global.f32 	%f133, [%rd37];
	ld.shared.f32 	%f96, [%r5];
	ld.shared.f32 	%f97, [%r8];
	fma.rn.f32 	%f134, %f96, %f97, %f95;
	bar.sync 	0;
	add.s32 	%r93, %r93, 4;
$L__BB0_8:
	setp.eq.s32 	%p6, %r42, 0;
	@%p6 bra 	$L__BB0_13;
	setp.eq.s32 	%p7, %r42, 1;
	@%p7 bra 	$L__BB0_11;
	st.shared.f32 	[%r6], %f132;
	st.shared.f32 	[%r7], %f133;
	bar.sync 	0;
	mul.wide.s32 	%rd38, %r93, 4;
	add.s64 	%rd39, %rd2, %rd38;
	ld.global.f32 	%f99, [%rd39];
	add.s32 	%r75, %r93, %r2;
	mad.lo.s32 	%r76, %r75, %r47, %r3;
	mul.wide.u32 	%rd40, %r76, 4;
	add.s64 	%rd41, %rd1, %rd40;
	ld.global.f32 	%f100, [%rd41];
	ld.shared.f32 	%f101, [%r5];
	ld.shared.f32 	%f102, [%r8];
	fma.rn.f32 	%f103, %f101, %f102, %f134;
	bar.sync 	0;
	st.shared.f32 	[%r6], %f99;
	st.shared.f32 	[%r7], %f100;
	bar.sync 	0;
	ld.global.f32 	%f132, [%rd39+4];
	add.s32 	%r77, %r76, %r47;
	mul.wide.u32 	%rd42, %r77, 4;
	add.s64 	%rd43, %rd1, %rd42;
	ld.global.f32 	%f133, [%rd43];
	ld.shared.f32 	%f104, [%r5];
	ld.shared.f32 	%f105, [%r8];
	fma.rn.f32 	%f134, %f104, %f105, %f103;
	bar.sync 	0;
	add.s32 	%r93, %r93, 2;
$L__BB0_11:
	and.b32  	%r78, %r9, 1;
	setp.eq.b32 	%p8, %r78, 1;
	not.pred 	%p9, %p8;
	@%p9 bra 	$L__BB0_13;
	st.shared.f32 	[%r6], %f132;
	st.shared.f32 	[%r7], %f133;
	bar.sync 	0;
	mul.wide.s32 	%rd44, %r93, 4;
	add.s64 	%rd45, %rd2, %rd44;
	ld.global.f32 	%f132, [%rd45];
	add.s32 	%r79, %r93, %r2;
	mad.lo.s32 	%r80, %r79, %r47, %r3;
	mul.wide.u32 	%rd46, %r80, 4;
	add.s64 	%rd47, %rd1, %rd46;
	ld.global.f32 	%f133, [%rd47];
	ld.shared.f32 	%f106, [%r5];
	ld.shared.f32 	%f107, [%r8];
	fma.rn.f32 	%f134, %f106, %f107, %f134;
	bar.sync 	0;
$L__BB0_13:
	ld.param.u64 	%rd51, [_Z10matrixmu_4ILi1EEvPfS0_S0_i_param_2];
	st.shared.f32 	[%r6], %f132;
	st.shared.f32 	[%r7], %f133;
	bar.sync 	0;
	ld.shared.f32 	%f108, [%r5];
	ld.shared.f32 	%f109, [%r8];
	fma.rn.f32 	%f110, %f108, %f109, %f134;
	cvta.to.global.u64 	%rd48, %rd51;
	add.s32 	%r81, %r4, %r1;
	mul.wide.s32 	%rd49, %r81, 4;
	add.s64 	%rd50, %rd48, %rd49;
	st.global.f32 	[%rd50], %f110;
	ret;

}
	// .globl	_Z10matrixmu_4ILi2EEvPfS0_S0_i
.visible .entry _Z10matrixmu_4ILi2EEvPfS0_S0_i(
	.param .u64 .ptr .align 1 _Z10matrixmu_4ILi2EEvPfS0_S0_i_param_0,
	.param .u64 .ptr .align 1 _Z10matrixmu_4ILi2EEvPfS0_S0_i_param_1,
	.param .u64 .ptr .align 1 _Z10matrixmu_4ILi2EEvPfS0_S0_i_param_2,
	.param .u32 _Z10matrixmu_4ILi2EEvPfS0_S0_i_param_3
)
{
	.reg .pred 	%p<6>;
	.reg .b32 	%r<96>;
	.reg .b32 	%f<83>;
	.reg .b64 	%rd<28>;
	// demoted variable
	.shared .align 4 .b8 _ZZ10matrixmu_4ILi2EEvPfS0_S0_iE2as[16];
	// demoted variable
	.shared .align 4 .b8 _ZZ10matrixmu_4ILi2EEvPfS0_S0_iE2bs[16];
	ld.param.u64 	%rd4, [_Z10matrixmu_4ILi2EEvPfS0_S0_i_param_0];
	ld.param.u64 	%rd5, [_Z10matrixmu_4ILi2EEvPfS0_S0_i_param_1];
	ld.param.u32 	%r44, [_Z10matrixmu_4ILi2EEvPfS0_S0_i_param_3];
	cvta.to.global.u64 	%rd1, %rd5;
	cvta.to.global.u64 	%rd2, %rd4;
	mov.u32 	%r45, %ctaid.x;
	mov.u32 	%r46, %ctaid.y;
	mov.u32 	%r1, %tid.x;
	mov.u32 	%r2, %tid.y;
	shl.b32 	%r47, %r46, 1;
	add.s32 	%r48, %r47, %r2;
	shl.b32 	%r3, %r45, 1;
	add.s32 	%r4, %r3, %r1;
	mul.lo.s32 	%r5, %r44, %r48;
	add.s32 	%r6, %r5, %r1;
	mul.wide.s32 	%rd6, %r6, 4;
	add.s64 	%rd7, %rd2, %rd6;
	ld.global.f32 	%f80, [%rd7];
	mad.lo.s32 	%r49, %r44, %r2, %r4;
	mul.wide.s32 	%rd8, %r49, 4;
	add.s64 	%rd9, %rd1, %rd8;
	ld.global.f32 	%f81, [%rd9];
	setp.lt.s32 	%p1, %r44, 4;
	shl.b32 	%r50, %r2, 3;
	mov.u32 	%r51, _ZZ10matrixmu_4ILi2EEvPfS0_S0_iE2as;
	add.s32 	%r7, %r51, %r50;
	shl.b32 	%r52, %r1, 2;
	add.s32 	%r8, %r7, %r52;
	mov.u32 	%r53, _ZZ10matrixmu_4ILi2EEvPfS0_S0_iE2bs;
	add.s32 	%r54, %r53, %r50;
	add.s32 	%r9, %r54, %r52;
	mov.f32 	%f82, 0f00000000;
	@%p1 bra 	$L__BB1_8;
	shr.u32 	%r56, %r44, 1;
	add.s32 	%r10, %r56, -1;
	setp.lt.u32 	%p2, %r44, 10;
	mov.f32 	%f82, 0f00000000;
	mov.b32 	%r92, 1;
	@%p2 bra 	$L__BB1_5;
	and.b32  	%r58, %r10, -4;
	neg.s32 	%r90, %r58;
	add.s32 	%r89, %r6, 2;
	add.s32 	%r59, %r2, 8;
	mad.lo.s32 	%r60, %r44, %r59, %r1;
	add.s32 	%r88, %r60, %r3;
	add.s32 	%r61, %r2, 6;
	mad.lo.s32 	%r62, %r44, %r61, %r1;
	add.s32 	%r87, %r62, %r3;
	add.s32 	%r63, %r2, 4;
	mad.lo.s32 	%r64, %r44, %r63, %r1;
	add.s32 	%r86, %r64, %r3;
	add.s32 	%r65, %r2, 2;
	mad.lo.s32 	%r66, %r44, %r65, %r1;
	add.s32 	%r85, %r66, %r3;
	mov.f32 	%f82, 0f00000000;
	mov.b32 	%r91, 0;
$L__BB1_3:
	mul.wide.s32 	%rd10, %r89, 4;
	add.s64 	%rd11, %rd2, %rd10;
	st.shared.f32 	[%r8], %f80;
	st.shared.f32 	[%r9], %f81;
	bar.sync 	0;
	mul.wide.u32 	%rd12, %r85, 4;
	add.s64 	%rd13, %rd1, %rd12;
	ld.global.f32 	%f28, [%rd13];
	ld.global.f32 	%f29, [%rd11];
	ld.shared.f32 	%f30, [%r7];
	mov.u32 	%r68, _ZZ10matrixmu_4ILi2EEvPfS0_S0_iE2bs;
	add.s32 	%r69, %r68, %r52;
	ld.shared.f32 	%f31, [%r69];
	fma.rn.f32 	%f32, %f30, %f31, %f82;
	ld.shared.f32 	%f33, [%r7+4];
	ld.shared.f32 	%f34, [%r69+8];
	fma.rn.f32 	%f35, %f33, %f34, %f32;
	bar.sync 	0;
	st.shared.f32 	[%r8], %f29;
	st.shared.f32 	[%r9], %f28;
	bar.sync 	0;
	mul.wide.u32 	%rd14, %r86, 4;
	add.s64 	%rd15, %rd1, %rd14;
	ld.global.f32 	%f36, [%rd15];
	ld.global.f32 	%f37, [%rd11+8];
	ld.shared.f32 	%f38, [%r7];
	ld.shared.f32 	%f39, [%r69];
	fma.rn.f32 	%f40, %f38, %f39, %f35;
	ld.shared.f32 	%f41, [%r7+4];
	ld.shared.f32 	%f42, [%r69+8];
	fma.rn.f32 	%f43, %f41, %f42, %f40;
	bar.sync 	0;
	st.shared.f32 	[%r8], %f37;
	st.shared.f32 	[%r9], %f36;
	bar.sync 	0;
	mul.wide.u32 	%rd16, %r87, 4;
	add.s64 	%rd17, %rd1, %rd16;
	ld.global.f32 	%f44, [%rd17];
	ld.global.f32 	%f45, [%rd11+16];
	ld.shared.f32 	%f46, [%r7];
	ld.shared.f32 	%f47, [%r69];
	fma.rn.f32 	%f48, %f46, %f47, %f43;
	ld.shared.f32 	%f49, [%r7+4];
	ld.shared.f32 	%f50, [%r69+8];
	fma.rn.f32 	%f51, %f49, %f50, %f48;
	bar.sync 	0;
	st.shared.f32 	[%r8], %f45;
	st.shared.f32 	[%r9], %f44;
	bar.sync 	0;
	mul.wide.u32 	%rd18, %r88, 4;
	add.s64 	%rd19, %rd1, %rd18;
	ld.global.f32 	%f81, [%rd19];
	ld.global.f32 	%f80, [%rd11+24];
	ld.shared.f32 	%f52, [%r7];
	ld.shared.f32 	%f53, [%r69];
	fma.rn.f32 	%f54, %f52, %f53, %f51;
	ld.shared.f32 	%f55, [%r7+4];
	ld.shared.f32 	%f56, [%r69+8];
	fma.rn.f32 	%f82, %f55, %f56, %f54;
	bar.sync 	0;
	add.s32 	%r91, %r91, 4;
	add.s32 	%r90, %r90, 4;
	add.s32 	%r89, %r89, 8;
	shl.b32 	%r70, %r44, 3;
	add.s32 	%r88, %r88, %r70;
	add.s32 	%r87, %r87, %r70;
	add.s32 	%r86, %r86, %r70;
	add.s32 	%r85, %r85, %r70;
	setp.ne.s32 	%p3, %r90, 0;
	@%p3 bra 	$L__BB1_3;
	add.s32 	%r92, %r91, 1;
$L__BB1_5:
	and.b32  	%r33, %r10, 3;
	setp.eq.s32 	%p4, %r33, 0;
	@%p4 bra 	$L__BB1_8;
	shl.b32 	%r73, %r92, 1;
	add.s32 	%r74, %r2, %r73;
	mad.lo.s32 	%r75, %r44, %r74, %r1;
	add.s32 	%r95, %r75, %r3;
	shl.b32 	%r35, %r44, 1;
	add.s32 	%r94, %r6, %r73;
	neg.s32 	%r93, %r33;
$L__BB1_7:
	.pragma "nounroll";
	mul.wide.s32 	%rd20, %r94, 4;
	add.s64 	%rd21, %rd2, %rd20;
	st.shared.f32 	[%r8], %f80;
	st.shared.f32 	[%r9], %f81;
	bar.sync 	0;
	mul.wide.u32 	%rd22, %r95, 4;
	add.s64 	%rd23, %rd1, %rd22;
	ld.global.f32 	%f81, [%rd23];
	ld.global.f32 	%f80, [%rd21];
	ld.shared.f32 	%f57, [%r7];
	shl.b32 	%r77, %r1, 2;
	mov.u32 	%r78, _ZZ10matrixmu_4ILi2EEvPfS0_S0_iE2bs;
	add.s32 	%r79, %r78, %r77;
	ld.shared.f32 	%f58, [%r79];
	fma.rn.f32 	%f59, %f57, %f58, %f82;
	ld.shared.f32 	%f60, [%r7+4];
	ld.shared.f32 	%f61, [%r79+8];
	fma.rn.f32 	%f82, %f60, %f61, %f59;
	bar.sync 	0;
	add.s32 	%r95, %r95, %r35;
	add.s32 	%r94, %r94, 2;
	add.s32 	%r93, %r93, 1;
	setp.ne.s32 	%p5, %r93, 0;
	@%p5 bra 	$L__BB1_7;
$L__BB1_8:
	ld.param.u64 	%rd27, [_Z10matrixmu_4ILi2EEvPfS0_S0_i_param_2];
	st.shared.f32 	[%r8], %f80;
	st.shared.f32 	[%r9], %f81;
	bar.sync 	0;
	ld.shared.f32 	%f62, [%r7];
	mov.u32 	%r82, _ZZ10matrixmu_4ILi2EEvPfS0_S0_iE2bs;
	add.s32 	%r83, %r82, %r52;
	ld.shared.f32 	%f63, [%r83];
	fma.rn.f32 	%f64, %f62, %f63, %f82;
	ld.shared.f32 	%f65, [%r7+4];
	ld.shared.f32 	%f66, [%r83+8];
	fma.rn.f32 	%f67, %f65, %f66, %f64;
	cvta.to.global.u64 	%rd24, %rd27;
	add.s32 	%r84, %r5, %r4;
	mul.wide.s32 	%rd25, %r84, 4;
	add.s64 	%rd26, %rd24, %rd25;
	st.global.f32 	[%rd26], %f67;
	ret;

}
	// .globl	_Z10matrixmu_4ILi4EEvPfS0_S0_i
.visible .entry _Z10matrixmu_4ILi4EEvPfS0_S0_i(
	.param .u64 .ptr .align 1 _Z10matrixmu_4ILi4EEvPfS0_S0_i_param_0,
	.param .u64 .ptr .align 1 _Z10matrixmu_4ILi4EEvPfS0_S0_i_param_1,
	.param .u64 .ptr .align 1 _Z10matrixmu_4ILi4EEvPfS0_S0_i_param_2,
	.param .u32 _Z10matrixmu_4ILi4EEvPfS0_S0_i_param_3
)
{
	.reg .pred 	%p<6>;
	.reg .b32 	%r<83>;
	.reg .b32 	%f<119>;
	.reg .b64 	%rd<28>;
	// demoted variable
	.shared .align 4 .b8 _ZZ10matrixmu_4ILi4EEvPfS0_S0_iE2as[64];
	// demoted variable
	.shared .align 4 .b8 _ZZ10matrixmu_4ILi4EEvPfS0_S0_iE2bs[64];
	ld.param.u64 	%rd4, [_Z10matrixmu_4ILi4EEvPfS0_S0_i_param_0];
	ld.param.u64 	%rd5, [_Z10matrixmu_4ILi4EEvPfS0_S0_i_param_1];
	ld.param.u32 	%r46, [_Z10matrixmu_4ILi4EEvPfS0_S0_i_param_3];
	cvta.to.global.u64 	%rd1, %rd5;
	cvta.to.global.u64 	%rd2, %rd4;
	mov.u32 	%r47, %ctaid.x;
	mov.u32 	%r48, %ctaid.y;
	mov.u32 	%r1, %tid.x;
	mov.u32 	%r2, %tid.y;
	shl.b32 	%r49, %r48, 2;
	add.s32 	%r50, %r49, %r2;
	shl.b32 	%r3, %r47, 2;
	add.s32 	%r4, %r3, %r1;
	mul.lo.s32 	%r5, %r46, %r50;
	add.s32 	%r6, %r5, %r1;
	mul.wide.s32 	%rd6, %r6, 4;
	add.s64 	%rd7, %rd2, %rd6;
	ld.global.f32 	%f116, [%rd7];
	mad.lo.s32 	%r51, %r46, %r2, %r4;
	mul.wide.s32 	%rd8, %r51, 4;
	add.s64 	%rd9, %rd1, %rd8;
	ld.global.f32 	%f117, [%rd9];
	setp.lt.s32 	%p1, %r46, 8;
	shl.b32 	%r52, %r2, 4;
	mov.u32 	%r53, _ZZ10matrixmu_4ILi4EEvPfS0_S0_iE2as;
	add.s32 	%r7, %r53, %r52;
	shl.b32 	%r54, %r1, 2;
	add.s32 	%r8, %r7, %r54;
	mov.u32 	%r55, _ZZ10matrixmu_4ILi4EEvPfS0_S0_iE2bs;
	add.s32 	%r10, %r55, %r54;
	add.s32 	%r9, %r10, %r52;
	mov.f32 	%f118, 0f00000000;
	@%p1 bra 	$L__BB2_8;
	shr.u32 	%r57, %r46, 2;
	add.s32 	%r11, %r57, -1;
	and.b32  	%r12, %r11, 3;
	setp.lt.u32 	%p2, %r46, 20;
	mov.f32 	%f118, 0f00000000;
	mov.b32 	%r79, 1;
	@%p2 bra 	$L__BB2_5;
	and.b32  	%r59, %r11, -4;
	neg.s32 	%r77, %r59;
	add.s32 	%r76, %r6, 4;
	add.s32 	%r60, %r2, 16;
	mad.lo.s32 	%r61, %r46, %r60, %r1;
	add.s32 	%r75, %r61, %r3;
	shl.b32 	%r16, %r46, 4;
	add.s32 	%r62, %r2, 12;
	mad.lo.s32 	%r63, %r46, %r62, %r1;
	add.s32 	%r74, %r63, %r3;
	add.s32 	%r64, %r2, 8;
	mad.lo.s32 	%r65, %r46, %r64, %r1;
	add.s32 	%r73, %r65, %r3;
	add.s32 	%r66, %r2, 4;
	mad.lo.s32 	%r67, %r46, %r66, %r1;
	add.s32 	%r72, %r67, %r3;
	mov.f32 	%f118, 0f00000000;
	mov.b32 	%r78, 0;
$L__BB2_3:
	mul.wide.s32 	%rd10, %r76, 4;
	add.s64 	%rd11, %rd2, %rd10;
	st.shared.f32 	[%r8], %f116;
	st.shared.f32 	[%r9], %f117;
	bar.sync 	0;
	mul.wide.u32 	%rd12, %r72, 4;
	add.s64 	%rd13, %rd1, %rd12;
	ld.global.f32 	%f28, [%rd13];
	ld.global.f32 	%f29, [%rd11];
	ld.shared.f32 	%f30, [%r7];
	ld.shared.f32 	%f31, [%r10];
	fma.rn.f32 	%f32, %f30, %f31, %f118;
	ld.shared.f32 	%f33, [%r7+4];
	ld.shared.f32 	%f34, [%r10+16];
	fma.rn.f32 	%f35, %f33, %f34, %f32;
	ld.shared.f32 	%f36, [%r7+8];
	ld.shared.f32 	%f37, [%r10+32];
	fma.rn.f32 	%f38, %f36, %f37, %f35;
	ld.shared.f32 	%f39, [%r7+12];
	ld.shared.f32 	%f40, [%r10+48];
	fma.rn.f32 	%f41, %f39, %f40, %f38;
	bar.sync 	0;
	st.shared.f32 	[%r8], %f29;
	st.shared.f32 	[%r9], %f28;
	bar.sync 	0;
	mul.wide.u32 	%rd14, %r73, 4;
	add.s64 	%rd15, %rd1, %rd14;
	ld.global.f32 	%f42, [%rd15];
	ld.global.f32 	%f43, [%rd11+16];
	ld.shared.f32 	%f44, [%r7];
	ld.shared.f32 	%f45, [%r10];
	fma.rn.f32 	%f46, %f44, %f45, %f41;
	ld.shared.f32 	%f47, [%r7+4];
	ld.shared.f32 	%f48, [%r10+16];
	fma.rn.f32 	%f49, %f47, %f48, %f46;
	ld.shared.f32 	%f50, [%r7+8];
	ld.shared.f32 	%f51, [%r10+32];
	fma.rn.f32 	%f52, %f50, %f51, %f49;
	ld.shared.f32 	%f53, [%r7+12];
	ld.shared.f32 	%f54, [%r10+48];
	fma.rn.f32 	%f55, %f53, %f54, %f52;
	bar.sync 	0;
	st.shared.f32 	[%r8], %f43;
	st.shared.f32 	[%r9], %f42;
	bar.sync 	0;
	mul.wide.u32 	%rd16, %r74, 4;
	add.s64 	%rd17, %rd1, %rd16;
	ld.global.f32 	%f56, [%rd17];
	ld.global.f32 	%f57, [%rd11+32];
	ld.shared.f32 	%f58, [%r7];
	ld.shared.f32 	%f59, [%r10];
	fma.rn.f32 	%f60, %f58, %f59, %f55;
	ld.shared.f32 	%f61, [%r7+4];
	ld.shared.f32 	%f62, [%r10+16];
	fma.rn.f32 	%f63, %f61, %f62, %f60;
	ld.shared.f32 	%f64, [%r7+8];
	ld.shared.f32 	%f65, [%r10+32];
	fma.rn.f32 	%f66, %f64, %f65, %f63;
	ld.shared.f32 	%f67, [%r7+12];
	ld.shared.f32 	%f68, [%r10+48];
	fma.rn.f32 	%f69, %f67, %f68, %f66;
	bar.sync 	0;
	st.shared.f32 	[%r8], %f57;
	st.shared.f32 	[%r9], %f56;
	bar.sync 	0;
	mul.wide.u32 	%rd18, %r75, 4;
	add.s64 	%rd19, %rd1, %rd18;
	ld.global.f32 	%f117, [%rd19];
	ld.global.f32 	%f116, [%rd11+48];
	ld.shared.f32 	%f70, [%r7];
	ld.shared.f32 	%f71, [%r10];
	fma.rn.f32 	%f72, %f70, %f71, %f69;
	ld.shared.f32 	%f73, [%r7+4];
	ld.shared.f32 	%f74, [%r10+16];
	fma.rn.f32 	%f75, %f73, %f74, %f72;
	ld.shared.f32 	%f76, [%r7+8];
	ld.shared.f32 	%f77, [%r10+32];
	fma.rn.f32 	%f78, %f76, %f77, %f75;
	ld.shared.f32 	%f79, [%r7+12];
	ld.shared.f32 	%f80, [%r10+48];
	fma.rn.f32 	%f118, %f79, %f80, %f78;
	bar.sync 	0;
	add.s32 	%r78, %r78, 4;
	add.s32 	%r77, %r77, 4;
	add.s32 	%r76, %r76, 16;
	add.s32 	%r75, %r75, %r16;
	add.s32 	%r74, %r74, %r16;
	add.s32 	%r73, %r73, %r16;
	add.s32 	%r72, %r72, %r16;
	setp.ne.s32 	%p3, %r77, 0;
	@%p3 bra 	$L__BB2_3;
	add.s32 	%r79, %r78, 1;
$L__BB2_5:
	setp.eq.s32 	%p4, %r12, 0;
	@%p4 bra 	$L__BB2_8;
	shl.b32 	%r68, %r79, 2;
	add.s32 	%r69, %r2, %r68;
	mad.lo.s32 	%r70, %r46, %r69, %r1;
	add.s32 	%r82, %r70, %r3;
	shl.b32 	%r37, %r46, 2;
	add.s32 	%r81, %r6, %r68;
	neg.s32 	%r80, %r12;
$L__BB2_7:
	.pragma "nounroll";
	mul.wide.s32 	%rd20, %r81, 4;
	add.s64 	%rd21, %rd2, %rd20;
	st.shared.f32 	[%r8], %f116;
	st.shared.f32 	[%r9], %f117;
	bar.sync 	0;
	mul.wide.u32 	%rd22, %r82, 4;
	add.s64 	%rd23, %rd1, %rd22;
	ld.global.f32 	%f117, [%rd23];
	ld.global.f32 	%f116, [%rd21];
	ld.shared.f32 	%f81, [%r7];
	ld.shared.f32 	%f82, [%r10];
	fma.rn.f32 	%f83, %f81, %f82, %f118;
	ld.shared.f32 	%f84, [%r7+4];
	ld.shared.f32 	%f85, [%r10+16];
	fma.rn.f32 	%f86, %f84, %f85, %f83;
	ld.shared.f32 	%f87, [%r7+8];
	ld.shared.f32 	%f88, [%r10+32];
	fma.rn.f32 	%f89, %f87, %f88, %f86;
	ld.shared.f32 	%f90, [%r7+12];
	ld.shared.f32 	%f91, [%r10+48];
	fma.rn.f32 	%f118, %f90, %f91, %f89;
	bar.sync 	0;
	add.s32 	%r82, %r82, %r37;
	add.s32 	%r81, %r81, 4;
	add.s32 	%r80, %r80, 1;
	setp.ne.s32 	%p5, %r80, 0;
	@%p5 bra 	$L__BB2_7;
$L__BB2_8:
	ld.param.u64 	%rd27, [_Z10matrixmu_4ILi4EEvPfS0_S0_i_param_2];
	st.shared.f32 	[%r8], %f116;
	st.shared.f32 	[%r9], %f117;
	bar.sync 	0;
	ld.shared.f32 	%f92, [%r7];
	ld.shared.f32 	%f93, [%r10];
	fma.rn.f32 	%f94, %f92, %f93, %f118;
	ld.shared.f32 	%f95, [%r7+4];
	ld.shared.f32 	%f96, [%r10+16];
	fma.rn.f32 	%f97, %f95, %f96, %f94;
	ld.shared.f32 	%f98, [%r7+8];
	ld.shared.f32 	%f99, [%r10+32];
	fma.rn.f32 	%f100, %f98, %f99, %f97;
	ld.shared.f32 	%f101, [%r7+12];
	ld.shared.f32 	%f102, [%r10+48];
	fma.rn.f32 	%f103, %f101, %f102, %f100;
	cvta.to.global.u64 	%rd24, %rd27;
	add.s32 	%r71, %r5, %r4;
	mul.wide.s32 	%rd25, %r71, 4;
	add.s64 	%rd26, %rd24, %rd25;
	st.global.f32 	[%rd26], %f103;
	ret;

}
	// .globl	_Z10matrixmu_4ILi8EEvPfS0_S0_i
.visible .entry _Z10matrixmu_4ILi8EEvPfS0_S0_i(
	.param .u64 .ptr .align 1 _Z10matrixmu_4ILi8EEvPfS0_S0_i_param_0,
	.param .u64 .ptr .align 1 _Z10matrixmu_4ILi8EEvPfS0_S0_i_param_1,
	.param .u64 .ptr .align 1 _Z10matrixmu_4ILi8EEvPfS0_S0_i_param_2,
	.param .u32 _Z10matrixmu_4ILi8EEvPfS0_S0_i_param_3
)
{
	.reg .pred 	%p<6>;
	.reg .b32 	%r<83>;
	.reg .b32 	%f<191>;
	.reg .b64 	%rd<28>;
	// demoted variable
	.shared .align 4 .b8 _ZZ10matrixmu_4ILi8EEvPfS0_S0_iE2as[256];
	// demoted variable
	.shared .align 4 .b8 _ZZ10matrixmu_4ILi8EEvPfS0_S0_iE2bs[256];
	ld.param.u64 	%rd4, [_Z10matrixmu_4ILi8EEvPfS0_S0_i_param_0];
	ld.param.u64 	%rd5, [_Z10matrixmu_4ILi8EEvPfS0_S0_i_param_1];
	ld.param.u32 	%r46, [_Z10matrixmu_4ILi8EEvPfS0_S0_i_param_3];
	cvta.to.global.u64 	%rd1, %rd5;
	cvta.to.global.u64 	%rd2, %rd4;
	mov.u32 	%r47, %ctaid.x;
	mov.u32 	%r48, %ctaid.y;
	mov.u32 	%r1, %tid.x;
	mov.u32 	%r2, %tid.y;
	shl.b32 	%r49, %r48, 3;
	add.s32 	%r50, %r49, %r2;
	shl.b32 	%r3, %r47, 3;
	add.s32 	%r4, %r3, %r1;
	mul.lo.s32 	%r5, %r46, %r50;
	add.s32 	%r6, %r5, %r1;
	mul.wide.s32 	%rd6, %r6, 4;
	add.s64 	%rd7, %rd2, %rd6;
	ld.global.f32 	%f188, [%rd7];
	mad.lo.s32 	%r51, %r46, %r2, %r4;
	mul.wide.s32 	%rd8, %r51, 4;
	add.s64 	%rd9, %rd1, %rd8;
	ld.global.f32 	%f189, [%rd9];
	setp.lt.s32 	%p1, %r46, 16;
	shl.b32 	%r52, %r2, 5;
	mov.u32 	%r53, _ZZ10matrixmu_4ILi8EEvPfS0_S0_iE2as;
	add.s32 	%r7, %r53, %r52;
	shl.b32 	%r54, %r1, 2;
	add.s32 	%r8, %r7, %r54;
	mov.u32 	%r55, _ZZ10matrixmu_4ILi8EEvPfS0_S0_iE2bs;
	add.s32 	%r10, %r55, %r54;
	add.s32 	%r9, %r10, %r52;
	mov.f32 	%f190, 0f00000000;
	@%p1 bra 	$L__BB3_8;
	shr.u32 	%r57, %r46, 3;
	add.s32 	%r11, %r57, -1;
	and.b32  	%r12, %r11, 3;
	setp.lt.u32 	%p2, %r46, 40;
	mov.f32 	%f190, 0f00000000;
	mov.b32 	%r79, 1;
	@%p2 bra 	$L__BB3_5;
	and.b32  	%r59, %r11, -4;
	neg.s32 	%r78, %r59;
	add.s32 	%r76, %r6, 8;
	add.s32 	%r60, %r2, 32;
	mad.lo.s32 	%r61, %r46, %r60, %r1;
	add.s32 	%r75, %r61, %r3;
	shl.b32 	%r16, %r46, 5;
	add.s32 	%r62, %r2, 24;
	mad.lo.s32 	%r63, %r46, %r62, %r1;
	add.s32 	%r74, %r63, %r3;
	add.s32 	%r64, %r2, 16;
	mad.lo.s32 	%r65, %r46, %r64, %r1;
	add.s32 	%r73, %r65, %r3;
	add.s32 	%r66, %r2, 8;
	mad.lo.s32 	%r67, %r46, %r66, %r1;
	add.s32 	%r72, %r67, %r3;
	mov.f32 	%f190, 0f00000000;
	mov.b32 	%r77, 0;
$L__BB3_3:
	mul.wide.s32 	%rd10, %r76, 4;
	add.s64 	%rd11, %rd2, %rd10;
	st.shared.f32 	[%r8], %f188;
	st.shared.f32 	[%r9], %f189;
	bar.sync 	0;
	mul.wide.u32 	%rd12, %r72, 4;
	add.s64 	%rd13, %rd1, %rd12;
	ld.global.f32 	%f28, [%rd13];
	ld.global.f32 	%f29, [%rd11];
	ld.shared.f32 	%f30, [%r7];
	ld.shared.f32 	%f31, [%r10];
	fma.rn.f32 	%f32, %f30, %f31, %f190;
	ld.shared.f32 	%f33, [%r7+4];
	ld.shared.f32 	%f34, [%r10+32];
	fma.rn.f32 	%f35, %f33, %f34, %f32;
	ld.shared.f32 	%f36, [%r7+8];
	ld.shared.f32 	%f37, [%r10+64];
	fma.rn.f32 	%f38, %f36, %f37, %f35;
	ld.shared.f32 	%f39, [%r7+12];
	ld.shared.f32 	%f40, [%r10+96];
	fma.rn.f32 	%f41, %f39, %f40, %f38;
	ld.shared.f32 	%f42, [%r7+16];
	ld.shared.f32 	%f43, [%r10+128];
	fma.rn.f32 	%f44, %f42, %f43, %f41;
	ld.shared.f32 	%f45, [%r7+20];
	ld.shared.f32 	%f46, [%r10+160];
	fma.rn.f32 	%f47, %f45, %f46, %f44;
	ld.shared.f32 	%f48, [%r7+24];
	ld.shared.f32 	%f49, [%r10+192];
	fma.rn.f32 	%f50, %f48, %f49, %f47;
	ld.shared.f32 	%f51, [%r7+28];
	ld.shared.f32 	%f52, [%r10+224];
	fma.rn.f32 	%f53, %f51, %f52, %f50;
	bar.sync 	0;
	st.shared.f32 	[%r8], %f29;
	st.shared.f32 	[%r9], %f28;
	bar.sync 	0;
	mul.wide.u32 	%rd14, %r73, 4;
	add.s64 	%rd15, %rd1, %rd14;
	ld.global.f32 	%f54, [%rd15];
	ld.global.f32 	%f55, [%rd11+32];
	ld.shared.f32 	%f56, [%r7];
	ld.shared.f32 	%f57, [%r10];
	fma.rn.f32 	%f58, %f56, %f57, %f53;
	ld.shared.f32 	%f59, [%r7+4];
	ld.shared.f32 	%f60, [%r10+32];
	fma.rn.f32 	%f61, %f59, %f60, %f58;
	ld.shared.f32 	%f62, [%r7+8];
	ld.shared.f32 	%f63, [%r10+64];
	fma.rn.f32 	%f64, %f62, %f63, %f61;
	ld.shared.f32 	%f65, [%r7+12];
	ld.shared.f32 	%f66, [%r10+96];
	fma.rn.f32 	%f67, %f65, %f66, %f64;
	ld.shared.f32 	%f68, [%r7+16];
	ld.shared.f32 	%f69, [%r10+128];
	fma.rn.f32 	%f70, %f68, %f69, %f67;
	ld.shared.f32 	%f71, [%r7+20];
	ld.shared.f32 	%f72, [%r10+160];
	fma.rn.f32 	%f73, %f71, %f72, %f70;
	ld.shared.f32 	%f74, [%r7+24];
	ld.shared.f32 	%f75, [%r10+192];
	fma.rn.f32 	%f76, %f74, %f75, %f73;
	ld.shared.f32 	%f77, [%r7+28];
	ld.shared.f32 	%f78, [%r10+224];
	fma.rn.f32 	%f79, %f77, %f78, %f76;
	bar.sync 	0;
	st.shared.f32 	[%r8], %f55;
	st.shared.f32 	[%r9], %f54;
	bar.sync 	0;
	mul.wide.u32 	%rd16, %r74, 4;
	add.s64 	%rd17, %rd1, %rd16;
	ld.global.f32 	%f80, [%rd17];
	ld.global.f32 	%f81, [%rd11+64];
	ld.shared.f32 	%f82, [%r7];
	ld.shared.f32 	%f83, [%r10];
	fma.rn.f32 	%f84, %f82, %f83, %f79;
	ld.shared.f32 	%f85, [%r7+4];
	ld.shared.f32 	%f86, [%r10+32];
	fma.rn.f32 	%f87, %f85, %f86, %f84;
	ld.shared.f32 	%f88, [%r7+8];
	ld.shared.f32 	%f89, [%r10+64];
	fma.rn.f32 	%f90, %f88, %f89, %f87;
	ld.shared.f32 	%f91, [%r7+12];
	ld.shared.f32 	%f92, [%r10+96];
	fma.rn.f32 	%f93, %f91, %f92, %f90;
	ld.shared.f32 	%f94, [%r7+16];
	ld.shared.f32 	%f95, [%r10+128];
	fma.rn.f32 	%f96, %f94, %f95, %f93;
	ld.shared.f32 	%f97, [%r7+20];
	ld.shared.f32 	%f98, [%r10+160];
	fma.rn.f32 	%f99, %f97, %f98, %f96;
	ld.shared.f32 	%f100, [%r7+24];
	ld.shared.f32 	%f101, [%r10+192];
	fma.rn.f32 	%f102, %f100, %f101, %f99;
	ld.shared.f32 	%f103, [%r7+28];
	ld.shared.f32 	%f104, [%r10+224];
	fma.rn.f32 	%f105, %f103, %f104, %f102;
	bar.sync 	0;
	st.shared.f32 	[%r8], %f81;
	st.shared.f32 	[%r9], %f80;
	bar.sync 	0;
	mul.wide.u32 	%rd18, %r75, 4;
	add.s64 	%rd19, %rd1, %rd18;
	ld.global.f32 	%f189, [%rd19];
	ld.global.f32 	%f188, [%rd11+96];
	ld.shared.f32 	%f106, [%r7];
	ld.shared.f32 	%f107, [%r10];
	fma.rn.f32 	%f108, %f106, %f107, %f105;
	ld.shared.f32 	%f109, [%r7+4];
	ld.shared.f32 	%f110, [%r10+32];
	fma.rn.f32 	%f111, %f109, %f110, %f108;
	ld.shared.f32 	%f112, [%r7+8];
	ld.shared.f32 	%f113, [%r10+64];
	fma.rn.f32 	%f114, %f112, %f113, %f111;
	ld.shared.f32 	%f115, [%r7+12];
	ld.shared.f32 	%f116, [%r10+96];
	fma.rn.f32 	%f117, %f115, %f116, %f114;
	ld.shared.f32 	%f118, [%r7+16];
	ld.shared.f32 	%f119, [%r10+128];
	fma.rn.f32 	%f120, %f118, %f119, %f117;
	ld.shared.f32 	%f121, [%r7+20];
	ld.shared.f32 	%f122, [%r10+160];
	fma.rn.f32 	%f123, %f121, %f122, %f120;
	ld.shared.f32 	%f124, [%r7+24];
	ld.shared.f32 	%f125, [%r10+192];
	fma.rn.f32 	%f126, %f124, %f125, %f123;
	ld.shared.f32 	%f127, [%r7+28];
	ld.shared.f32 	%f128, [%r10+224];
	fma.rn.f32 	%f190, %f127, %f128, %f126;
	bar.sync 	0;
	add.s32 	%r78, %r78, 4;
	add.s32 	%r77, %r77, 4;
	add.s32 	%r76, %r76, 32;
	add.s32 	%r75, %r75, %r16;
	add.s32 	%r74, %r74, %r16;
	add.s32 	%r73, %r73, %r16;
	add.s32 	%r72, %r72, %r16;
	setp.ne.s32 	%p3, %r78, 0;
	@%p3 bra 	$L__BB3_3;
	add.s32 	%r79, %r77, 1;
$L__BB3_5:
	setp.eq.s32 	%p4, %r12, 0;
	@%p4 bra 	$L__BB3_8;
	shl.b32 	%r68, %r79, 3;
	add.s32 	%r69, %r2, %r68;
	mad.lo.s32 	%r70, %r46, %r69, %r1;
	add.s32 	%r82, %r70, %r3;
	shl.b32 	%r37, %r46, 3;
	add.s32 	%r81, %r6, %r68;
	neg.s32 	%r80, %r12;
$L__BB3_7:
	.pragma "nounroll";
	mul.wide.s32 	%rd20, %r81, 4;
	add.s64 	%rd21, %rd2, %rd20;
	st.shared.f32 	[%r8], %f188;
	st.shared.f32 	[%r9], %f189;
	bar.sync 	0;
	mul.wide.u32 	%rd22, %r82, 4;
	add.s64 	%rd23, %rd1, %rd22;
	ld.global.f32 	%f189, [%rd23];
	ld.global.f32 	%f188, [%rd21];
	ld.shared.f32 	%f129, [%r7];
	ld.shared.f32 	%f130, [%r10];
	fma.rn.f32 	%f131, %f129, %f130, %f190;
	ld.shared.f32 	%f132, [%r7+4];
	ld.shared.f32 	%f133, [%r10+32];
	fma.rn.f32 	%f134, %f132, %f133, %f131;
	ld.shared.f32 	%f135, [%r7+8];
	ld.shared.f32 	%f136, [%r10+64];
	fma.rn.f32 	%f137, %f135, %f136, %f134;
	ld.shared.f32 	%f138, [%r7+12];
	ld.shared.f32 	%f139, [%r10+96];
	fma.rn.f32 	%f140, %f138, %f139, %f137;
	ld.shared.f32 	%f141, [%r7+16];
	ld.shared.f32 	%f142, [%r10+128];
	fma.rn.f32 	%f143, %f141, %f142, %f140;
	ld.shared.f32 	%f144, [%r7+20];
	ld.shared.f32 	%f145, [%r10+160];
	fma.rn.f32 	%f146, %f144, %f145, %f143;
	ld.shared.f32 	%f147, [%r7+24];
	ld.shared.f32 	%f148, [%r10+192];
	fma.rn.f32 	%f149, %f147, %f148, %f146;
	ld.shared.f32 	%f150, [%r7+28];
	ld.shared.f32 	%f151, [%r10+224];
	fma.rn.f32 	%f190, %f150, %f151, %f149;
	bar.sync 	0;
	add.s32 	%r82, %r82, %r37;
	add.s32 	%r81, %r81, 8;
	add.s32 	%r80, %r80, 1;
	setp.ne.s32 	%p5, %r80, 0;
	@%p5 bra 	$L__BB3_7;
$L__BB3_8:
	ld.param.u64 	%rd27, [_Z10matrixmu_4ILi8EEvPfS0_S0_i_param_2];
	st.shared.f32 	[%r8], %f188;
	st.shared.f32 	[%r9], %f189;
	bar.sync 	0;
	ld.shared.f32 	%f152, [%r7];
	ld.shared.f32 	%f153, [%r10];
	fma.rn.f32 	%f154, %f152, %f153, %f190;
	ld.shared.f32 	%f155, [%r7+4];
	ld.shared.f32 	%f156, [%r10+32];
	fma.rn.f32 	%f157, %f155, %f156, %f154;
	ld.shared.f32 	%f158, [%r7+8];
	ld.shared.f32 	%f159, [%r10+64];
	fma.rn.f32 	%f160, %f158, %f159, %f157;
	ld.shared.f32 	%f161, [%r7+12];
	ld.shared.f32 	%f162, [%r10+96];
	fma.rn.f32 	%f163, %f161, %f162, %f160;
	ld.shared.f32 	%f164, [%r7+16];
	ld.shared.f32 	%f165, [%r10+128];
	fma.rn.f32 	%f166, %f164, %f165, %f163;
	ld.shared.f32 	%f167, [%r7+20];
	ld.shared.f32 	%f168, [%r10+160];
	fma.rn.f32 	%f169, %f167, %f168, %f166;
	ld.shared.f32 	%f170, [%r7+24];
	ld.shared.f32 	%f171, [%r10+192];
	fma.rn.f32 	%f172, %f170, %f171, %f169;
	ld.shared.f32 	%f173, [%r7+28];
	ld.shared.f32 	%f174, [%r10+224];
	fma.rn.f32 	%f175, %f173, %f174, %f172;
	cvta.to.global.u64 	%rd24, %rd27;
	add.s32 	%r71, %r5, %r4;
	mul.wide.s32 	%rd25, %r71, 4;
	add.s64 	%rd26, %rd24, %rd25;
	st.global.f32 	[%rd26], %f175;
	ret;

}
	// .globl	_Z10matrixmu_4ILi16EEvPfS0_S0_i
.visible .entry _Z10matrixmu_4ILi16EEvPfS0_S0_i(
	.param .u64 .ptr .align 1 _Z10matrixmu_4ILi16EEvPfS0_S0_i_param_0,
	.param .u64 .ptr .align 1 _Z10matrixmu_4ILi16EEvPfS0_S0_i_param_1,
	.param .u64 .ptr .align 1 _Z10matrixmu_4ILi16EEvPfS0_S0_i_param_2,
	.param .u32 _Z10matrixmu_4ILi16EEvPfS0_S0_i_param_3
)
{
	.reg .pred 	%p<5>;
	.reg .b32 	%r<76>;
	.reg .b32 	%f<229>;
	.reg .b64 	%rd<34>;
	// demoted variable
	.shared .align 4 .b8 _ZZ10matrixmu_4ILi16EEvPfS0_S0_iE2as[1024];
	// demoted variable
	.shared .align 4 .b8 _ZZ10matrixmu_4ILi16EEvPfS0_S0_iE2bs[1024];
	ld.param.u64 	%rd1, [_Z10matrixmu_4ILi16EEvPfS0_S0_i_param_0];
	ld.param.u64 	%rd2, [_Z10matrixmu_4ILi16EEvPfS0_S0_i_param_1];
	ld.param.u32 	%r25, [_Z10matrixmu_4ILi16EEvPfS0_S0_i_param_3];
	cvta.to.global.u64 	%rd4, %rd2;
	cvta.to.global.u64 	%rd5, %rd1;
	mov.u32 	%r26, %ctaid.x;
	mov.u32 	%r27, %ctaid.y;
	mov.u32 	%r1, %tid.x;
	mov.u32 	%r2, %tid.y;
	shl.b32 	%r28, %r27, 4;
	add.s32 	%r29, %r28, %r2;
	shl.b32 	%r3, %r26, 4;
	add.s32 	%r4, %r3, %r1;
	mul.lo.s32 	%r5, %r25, %r29;
	add.s32 	%r6, %r5, %r1;
	mul.wide.s32 	%rd6, %r6, 4;
	add.s64 	%rd7, %rd5, %rd6;
	ld.global.f32 	%f226, [%rd7];
	mad.lo.s32 	%r30, %r25, %r2, %r4;
	mul.wide.s32 	%rd8, %r30, 4;
	add.s64 	%rd9, %rd4, %rd8;
	ld.global.f32 	%f227, [%rd9];
	setp.lt.s32 	%p1, %r25, 32;
	shl.b32 	%r31, %r2, 6;
	mov.u32 	%r32, _ZZ10matrixmu_4ILi16EEvPfS0_S0_iE2as;
	add.s32 	%r7, %r32, %r31;
	mov.f32 	%f228, 0f00000000;
	@%p1 bra 	$L__BB4_7;
	shr.u32 	%r34, %r25, 4;
	add.s32 	%r8, %r34, -1;
	setp.lt.u32 	%p2, %r25, 48;
	mov.f32 	%f228, 0f00000000;
	mov.b32 	%r75, 16;
	@%p2 bra 	$L__BB4_5;
	and.b32  	%r36, %r8, -2;
	neg.s32 	%r74, %r36;
	add.s32 	%r72, %r6, 16;
	add.s32 	%r37, %r2, 32;
	mad.lo.s32 	%r38, %r25, %r37, %r1;
	add.s32 	%r71, %r38, %r3;
	add.s32 	%r39, %r2, 16;
	mad.lo.s32 	%r40, %r25, %r39, %r1;
	add.s32 	%r70, %r40, %r3;
	mov.f32 	%f228, 0f00000000;
	mov.b32 	%r73, 0;
$L__BB4_3:
	ld.param.u64 	%rd31, [_Z10matrixmu_4ILi16EEvPfS0_S0_i_param_1];
	ld.param.u64 	%rd29, [_Z10matrixmu_4ILi16EEvPfS0_S0_i_param_0];
	mul.wide.s32 	%rd10, %r72, 4;
	cvta.to.global.u64 	%rd11, %rd29;
	add.s64 	%rd12, %rd11, %rd10;
	shl.b32 	%r42, %r1, 2;
	add.s32 	%r43, %r7, %r42;
	st.shared.f32 	[%r43], %f226;
	mov.u32 	%r45, _ZZ10matrixmu_4ILi16EEvPfS0_S0_iE2bs;
	add.s32 	%r46, %r45, %r42;
	add.s32 	%r47, %r46, %r31;
	st.shared.f32 	[%r47], %f227;
	bar.sync 	0;
	cvta.to.global.u64 	%rd13, %rd31;
	mul.wide.u32 	%rd14, %r70, 4;
	add.s64 	%rd15, %rd13, %rd14;
	ld.global.f32 	%f25, [%rd15];
	ld.global.f32 	%f26, [%rd12];
	ld.shared.f32 	%f27, [%r7];
	ld.shared.f32 	%f28, [%r46];
	fma.rn.f32 	%f29, %f27, %f28, %f228;
	ld.shared.f32 	%f30, [%r7+4];
	ld.shared.f32 	%f31, [%r46+64];
	fma.rn.f32 	%f32, %f30, %f31, %f29;
	ld.shared.f32 	%f33, [%r7+8];
	ld.shared.f32 	%f34, [%r46+128];
	fma.rn.f32 	%f35, %f33, %f34, %f32;
	ld.shared.f32 	%f36, [%r7+12];
	ld.shared.f32 	%f37, [%r46+192];
	fma.rn.f32 	%f38, %f36, %f37, %f35;
	ld.shared.f32 	%f39, [%r7+16];
	ld.shared.f32 	%f40, [%r46+256];
	fma.rn.f32 	%f41, %f39, %f40, %f38;
	ld.shared.f32 	%f42, [%r7+20];
	ld.shared.f32 	%f43, [%r46+320];
	fma.rn.f32 	%f44, %f42, %f43, %f41;
	ld.shared.f32 	%f45, [%r7+24];
	ld.shared.f32 	%f46, [%r46+384];
	fma.rn.f32 	%f47, %f45, %f46, %f44;
	ld.shared.f32 	%f48, [%r7+28];
	ld.shared.f32 	%f49, [%r46+448];
	fma.rn.f32 	%f50, %f48, %f49, %f47;
	ld.shared.f32 	%f51, [%r7+32];
	ld.shared.f32 	%f52, [%r46+512];
	fma.rn.f32 	%f53, %f51, %f52, %f50;
	ld.shared.f32 	%f54, [%r7+36];
	ld.shared.f32 	%f55, [%r46+576];
	fma.rn.f32 	%f56, %f54, %f55, %f53;
	ld.shared.f32 	%f57, [%r7+40];
	ld.shared.f32 	%f58, [%r46+640];
	fma.rn.f32 	%f59, %f57, %f58, %f56;
	ld.shared.f32 	%f60, [%r7+44];
	ld.shared.f32 	%f61, [%r46+704];
	fma.rn.f32 	%f62, %f60, %f61, %f59;
	ld.shared.f32 	%f63, [%r7+48];
	ld.shared.f32 	%f64, [%r46+768];
	fma.rn.f32 	%f65, %f63, %f64, %f62;
	ld.shared.f32 	%f66, [%r7+52];
	ld.shared.f32 	%f67, [%r46+832];
	fma.rn.f32 	%f68, %f66, %f67, %f65;
	ld.shared.f32 	%f69, [%r7+56];
	ld.shared.f32 	%f70, [%r46+896];
	fma.rn.f32 	%f71, %f69, %f70, %f68;
	ld.shared.f32 	%f72, [%r7+60];
	ld.shared.f32 	%f73, [%r46+960];
	fma.rn.f32 	%f74, %f72, %f73, %f71;
	bar.sync 	0;
	st.shared.f32 	[%r43], %f26;
	st.shared.f32 	[%r47], %f25;
	bar.sync 	0;
	mul.wide.u32 	%rd16, %r71, 4;
	add.s64 	%rd17, %rd13, %rd16;
	ld.global.f32 	%f227, [%rd17];
	ld.global.f32 	%f226, [%rd12+64];
	ld.shared.f32 	%f75, [%r7];
	ld.shared.f32 	%f76, [%r46];
	fma.rn.f32 	%f77, %f75, %f76, %f74;
	ld.shared.f32 	%f78, [%r7+4];
	ld.shared.f32 	%f79, [%r46+64];
	fma.rn.f32 	%f80, %f78, %f79, %f77;
	ld.shared.f32 	%f81, [%r7+8];
	ld.shared.f32 	%f82, [%r46+128];
	fma.rn.f32 	%f83, %f81, %f82, %f80;
	ld.shared.f32 	%f84, [%r7+12];
	ld.shared.f32 	%f85, [%r46+192];
	fma.rn.f32 	%f86, %f84, %f85, %f83;
	ld.shared.f32 	%f87, [%r7+16];
	ld.shared.f32 	%f88, [%r46+256];
	fma.rn.f32 	%f89, %f87, %f88, %f86;
	ld.shared.f32 	%f90, [%r7+20];
	ld.shared.f32 	%f91, [%r46+320];
	fma.rn.f32 	%f92, %f90, %f91, %f89;
	ld.shared.f32 	%f93, [%r7+24];
	ld.shared.f32 	%f94, [%r46+384];
	fma.rn.f32 	%f95, %f93, %f94, %f92;
	ld.shared.f32 	%f96, [%r7+28];
	ld.shared.f32 	%f97, [%r46+448];
	fma.rn.f32 	%f98, %f96, %f97, %f95;
	ld.shared.f32 	%f99, [%r7+32];
	ld.shared.f32 	%f100, [%r46+512];
	fma.rn.f32 	%f101, %f99, %f100, %f98;
	ld.shared.f32 	%f102, [%r7+36];
	ld.shared.f32 	%f103, [%r46+576];
	fma.rn.f32 	%f104, %f102, %f103, %f101;
	ld.shared.f32 	%f105, [%r7+40];
	ld.shared.f32 	%f106, [%r46+640];
	fma.rn.f32 	%f107, %f105, %f106, %f104;
	ld.shared.f32 	%f108, [%r7+44];
	ld.shared.f32 	%f109, [%r46+704];
	fma.rn.f32 	%f110, %f108, %f109, %f107;
	ld.shared.f32 	%f111, [%r7+48];
	ld.shared.f32 	%f112, [%r46+768];
	fma.rn.f32 	%f113, %f111, %f112, %f110;
	ld.shared.f32 	%f114, [%r7+52];
	ld.shared.f32 	%f115, [%r46+832];
	fma.rn.f32 	%f116, %f114, %f115, %f113;
	ld.shared.f32 	%f117, [%r7+56];
	ld.shared.f32 	%f118, [%r46+896];
	fma.rn.f32 	%f119, %f117, %f118, %f116;
	ld.shared.f32 	%f120, [%r7+60];
	ld.shared.f32 	%f121, [%r46+960];
	fma.rn.f32 	%f228, %f120, %f121, %f119;
	bar.sync 	0;
	add.s32 	%r74, %r74, 2;
	add.s32 	%r73, %r73, 32;
	add.s32 	%r72, %r72, 32;
	shl.b32 	%r48, %r25, 5;
	add.s32 	%r71, %r71, %r48;
	add.s32 	%r70, %r70, %r48;
	setp.ne.s32 	%p3, %r74, 0;
	@%p3 bra 	$L__BB4_3;
	add.s32 	%r75, %r73, 16;
$L__BB4_5:
	and.b32  	%r50, %r34, 1;
	setp.eq.b32 	%p4, %r50, 1;
	@%p4 bra 	$L__BB4_7;
	ld.param.u64 	%rd32, [_Z10matrixmu_4ILi16EEvPfS0_S0_i_param_1];
	ld.param.u64 	%rd30, [_Z10matrixmu_4ILi16EEvPfS0_S0_i_param_0];
	shl.b32 	%r52, %r1, 2;
	add.s32 	%r53, %r7, %r52;
	st.shared.f32 	[%r53], %f226;
	mov.u32 	%r55, _ZZ10matrixmu_4ILi16EEvPfS0_S0_iE2bs;
	add.s32 	%r56, %r55, %r52;
	add.s32 	%r57, %r56, %r31;
	st.shared.f32 	[%r57], %f227;
	bar.sync 	0;
	mul.wide.s32 	%rd18, %r75, 4;
	cvta.to.global.u64 	%rd19, %rd30;
	add.s64 	%rd21, %rd19, %rd6;
	add.s64 	%rd22, %rd21, %rd18;
	add.s32 	%r59, %r75, %r2;
	mad.lo.s32 	%r60, %r59, %r25, %r4;
	cvta.to.global.u64 	%rd23, %rd32;
	mul.wide.u32 	%rd24, %r60, 4;
	add.s64 	%rd25, %rd23, %rd24;
	ld.global.f32 	%f227, [%rd25];
	ld.global.f32 	%f226, [%rd22];
	ld.shared.f32 	%f122, [%r7];
	ld.shared.f32 	%f123, [%r56];
	fma.rn.f32 	%f124, %f122, %f123, %f228;
	ld.shared.f32 	%f125, [%r7+4];
	ld.shared.f32 	%f126, [%r56+64];
	fma.rn.f32 	%f127, %f125, %f126, %f124;
	ld.shared.f32 	%f128, [%r7+8];
	ld.shared.f32 	%f129, [%r56+128];
	fma.rn.f32 	%f130, %f128, %f129, %f127;
	ld.shared.f32 	%f131, [%r7+12];
	ld.shared.f32 	%f132, [%r56+192];
	fma.rn.f32 	%f133, %f131, %f132, %f130;
	ld.shared.f32 	%f134, [%r7+16];
	ld.shared.f32 	%f135, [%r56+256];
	fma.rn.f32 	%f136, %f134, %f135, %f133;
	ld.shared.f32 	%f137, [%r7+20];
	ld.shared.f32 	%f138, [%r56+320];
	fma.rn.f32 	%f139, %f137, %f138, %f136;
	ld.shared.f32 	%f140, [%r7+24];
	ld.shared.f32 	%f141, [%r56+384];
	fma.rn.f32 	%f142, %f140, %f141, %f139;
	ld.shared.f32 	%f143, [%r7+28];
	ld.shared.f32 	%f144, [%r56+448];
	fma.rn.f32 	%f145, %f143, %f144, %f142;
	ld.shared.f32 	%f146, [%r7+32];
	ld.shared.f32 	%f147, [%r56+512];
	fma.rn.f32 	%f148, %f146, %f147, %f145;
	ld.shared.f32 	%f149, [%r7+36];
	ld.shared.f32 	%f150, [%r56+576];
	fma.rn.f32 	%f151, %f149, %f150, %f148;
	ld.shared.f32 	%f152, [%r7+40];
	ld.shared.f32 	%f153, [%r56+640];
	fma.rn.f32 	%f154, %f152, %f153, %f151;
	ld.shared.f32 	%f155, [%r7+44];
	ld.shared.f32 	%f156, [%r56+704];
	fma.rn.f32 	%f157, %f155, %f156, %f154;
	ld.shared.f32 	%f158, [%r7+48];
	ld.shared.f32 	%f159, [%r56+768];
	fma.rn.f32 	%f160, %f158, %f159, %f157;
	ld.shared.f32 	%f161, [%r7+52];
	ld.shared.f32 	%f162, [%r56+832];
	fma.rn.f32 	%f163, %f161, %f162, %f160;
	ld.shared.f32 	%f164, [%r7+56];
	ld.shared.f32 	%f165, [%r56+896];
	fma.rn.f32 	%f166, %f164, %f165, %f163;
	ld.shared.f32 	%f167, [%r7+60];
	ld.shared.f32 	%f168, [%r56+960];
	fma.rn.f32 	%f228, %f167, %f168, %f166;
	bar.sync 	0;
$L__BB4_7:
	ld.param.u64 	%rd33, [_Z10matrixmu_4ILi16EEvPfS0_S0_i_param_2];
	shl.b32 	%r62, %r1, 2;
	add.s32 	%r63, %r7, %r62;
	st.shared.f32 	[%r63], %f226;
	mov.u32 	%r66, _ZZ10matrixmu_4ILi16EEvPfS0_S0_iE2bs;
	add.s32 	%r67, %r66, %r62;
	add.s32 	%r68, %r67, %r31;
	st.shared.f32 	[%r68], %f227;
	bar.sync 	0;
	ld.shared.f32 	%f169, [%r7];
	ld.shared.f32 	%f170, [%r67];
	fma.rn.f32 	%f171, %f169, %f170, %f228;
	ld.shared.f32 	%f172, [%r7+4];
	ld.shared.f32 	%f173, [%r67+64];
	fma.rn.f32 	%f174, %f172, %f173, %f171;
	ld.shared.f32 	%f175, [%r7+8];
	ld.shared.f32 	%f176, [%r67+128];
	fma.rn.f32 	%f177, %f175, %f176, %f174;
	ld.shared.f32 	%f178, [%r7+12];
	ld.shared.f32 	%f179, [%r67+192];
	fma.rn.f32 	%f180, %f178, %f179, %f177;
	ld.shared.f32 	%f181, [%r7+16];
	ld.shared.f32 	%f182, [%r67+256];
	fma.rn.f32 	%f183, %f181, %f182, %f180;
	ld.shared.f32 	%f184, [%r7+20];
	ld.shared.f32 	%f185, [%r67+320];
	fma.rn.f32 	%f186, %f184, %f185, %f183;
	ld.shared.f32 	%f187, [%r7+24];
	ld.shared.f32 	%f188, [%r67+384];
	fma.rn.f32 	%f189, %f187, %f188, %f186;
	ld.shared.f32 	%f190, [%r7+28];
	ld.shared.f32 	%f191, [%r67+448];
	fma.rn.f32 	%f192, %f190, %f191, %f189;
	ld.shared.f32 	%f193, [%r7+32];
	ld.shared.f32 	%f194, [%r67+512];
	fma.rn.f32 	%f195, %f193, %f194, %f192;
	ld.shared.f32 	%f196, [%r7+36];
	ld.shared.f32 	%f197, [%r67+576];
	fma.rn.f32 	%f198, %f196, %f197, %f195;
	ld.shared.f32 	%f199, [%r7+40];
	ld.shared.f32 	%f200, [%r67+640];
	fma.rn.f32 	%f201, %f199, %f200, %f198;
	ld.shared.f32 	%f202, [%r7+44];
	ld.shared.f32 	%f203, [%r67+704];
	fma.rn.f32 	%f204, %f202, %f203, %f201;
	ld.shared.f32 	%f205, [%r7+48];
	ld.shared.f32 	%f206, [%r67+768];
	fma.rn.f32 	%f207, %f205, %f206, %f204;
	ld.shared.f32 	%f208, [%r7+52];
	ld.shared.f32 	%f209, [%r67+832];
	fma.rn.f32 	%f210, %f208, %f209, %f207;
	ld.shared.f32 	%f211, [%r7+56];
	ld.shared.f32 	%f212, [%r67+896];
	fma.rn.f32 	%f213, %f211, %f212, %f210;
	ld.shared.f32 	%f214, [%r7+60];
	ld.shared.f32 	%f215, [%r67+960];
	fma.rn.f32 	%f216, %f214, %f215, %f213;
	cvta.to.global.u64 	%rd26, %rd33;
	add.s32 	%r69, %r5, %r4;
	mul.wide.s32 	%rd27, %r69, 4;
	add.s64 	%rd28, %rd26, %rd27;
	st.global.f32 	[%rd28], %f216;
	ret;

}
	// .globl	_Z10matrixmu_4ILi32EEvPfS0_S0_i
.visible .entry _Z10matrixmu_4ILi32EEvPfS0_S0_i(
	.param .u64 .ptr .align 1 _Z10matrixmu_4ILi32EEvPfS0_S0_i_param_0,
	.param .u64 .ptr .align 1 _Z10matrixmu_4ILi32EEvPfS0_S0_i_param_1,
	.param .u64 .ptr .align 1 _Z10matrixmu_4ILi32EEvPfS0_S0_i_param_2,
	.param .u32 _Z10matrixmu_4ILi32EEvPfS0_S0_i_param_3
)
{
	.reg .pred 	%p<3>;
	.reg .b32 	%r<38>;
	.reg .b32 	%f<211>;
	.reg .b64 	%rd<17>;
	// demoted variable
	.shared .align 4 .b8 _ZZ10matrixmu_4ILi32EEvPfS0_S0_iE2as[4096];
	// demoted variable
	.shared .align 4 .b8 _ZZ10matrixmu_4ILi32EEvPfS0_S0_iE2bs[4096];
	ld.param.u64 	%rd4, [_Z10matrixmu_4ILi32EEvPfS0_S0_i_param_0];
	ld.param.u64 	%rd5, [_Z10matrixmu_4ILi32EEvPfS0_S0_i_param_1];
	ld.param.u64 	%rd3, [_Z10matrixmu_4ILi32EEvPfS0_S0_i_param_2];
	ld.param.u32 	%r21, [_Z10matrixmu_4ILi32EEvPfS0_S0_i_param_3];
	cvta.to.global.u64 	%rd1, %rd5;
	cvta.to.global.u64 	%rd2, %rd4;
	mov.u32 	%r22, %ctaid.x;
	mov.u32 	%r23, %ctaid.y;
	mov.u32 	%r1, %tid.x;
	mov.u32 	%r2, %tid.y;
	shl.b32 	%r24, %r23, 5;
	add.s32 	%r25, %r24, %r2;
	shl.b32 	%r3, %r22, 5;
	add.s32 	%r4, %r3, %r1;
	mul.lo.s32 	%r5, %r21, %r25;
	add.s32 	%r6, %r5, %r1;
	mul.wide.s32 	%rd6, %r6, 4;
	add.s64 	%rd7, %rd2, %rd6;
	ld.global.f32 	%f208, [%rd7];
	mad.lo.s32 	%r26, %r21, %r2, %r4;
	mul.wide.s32 	%rd8, %r26, 4;
	add.s64 	%rd9, %rd1, %rd8;
	ld.global.f32 	%f209, [%rd9];
	setp.lt.s32 	%p1, %r21, 64;
	shl.b32 	%r27, %r2, 7;
	mov.u32 	%r28, _ZZ10matrixmu_4ILi32EEvPfS0_S0_iE2as;
	add.s32 	%r7, %r28, %r27;
	shl.b32 	%r29, %r1, 2;
	add.s32 	%r8, %r7, %r29;
	mov.u32 	%r30, _ZZ10matrixmu_4ILi32EEvPfS0_S0_iE2bs;
	add.s32 	%r10, %r30, %r29;
	add.s32 	%r9, %r10, %r27;
	mov.f32 	%f210, 0f00000000;
	@%p1 bra 	$L__BB5_3;
	shr.u32 	%r31, %r21, 5;
	neg.s32 	%r37, %r31;
	add.s32 	%r36, %r6, 32;
	add.s32 	%r32, %r2, 32;
	mad.lo.s32 	%r33, %r21, %r32, %r1;
	add.s32 	%r35, %r33, %r3;
	shl.b32 	%r14, %r21, 5;
	mov.f32 	%f210, 0f00000000;
$L__BB5_2:
	mul.wide.s32 	%rd10, %r36, 4;
	add.s64 	%rd11, %rd2, %rd10;
	st.shared.f32 	[%r8], %f208;
	st.shared.f32 	[%r9], %f209;
	bar.sync 	0;
	mul.wide.u32 	%rd12, %r35, 4;
	add.s64 	%rd13, %rd1, %rd12;
	ld.global.f32 	%f209, [%rd13];
	ld.global.f32 	%f208, [%rd11];
	ld.shared.f32 	%f14, [%r7];
	ld.shared.f32 	%f15, [%r10];
	fma.rn.f32 	%f16, %f14, %f15, %f210;
	ld.shared.f32 	%f17, [%r7+4];
	ld.shared.f32 	%f18, [%r10+128];
	fma.rn.f32 	%f19, %f17, %f18, %f16;
	ld.shared.f32 	%f20, [%r7+8];
	ld.shared.f32 	%f21, [%r10+256];
	fma.rn.f32 	%f22, %f20, %f21, %f19;
	ld.shared.f32 	%f23, [%r7+12];
	ld.shared.f32 	%f24, [%r10+384];
	fma.rn.f32 	%f25, %f23, %f24, %f22;
	ld.shared.f32 	%f26, [%r7+16];
	ld.shared.f32 	%f27, [%r10+512];
	fma.rn.f32 	%f28, %f26, %f27, %f25;
	ld.shared.f32 	%f29, [%r7+20];
	ld.shared.f32 	%f30, [%r10+640];
	fma.rn.f32 	%f31, %f29, %f30, %f28;
	ld.shared.f32 	%f32, [%r7+24];
	ld.shared.f32 	%f33, [%r10+768];
	fma.rn.f32 	%f34, %f32, %f33, %f31;
	ld.shared.f32 	%f35, [%r7+28];
	ld.shared.f32 	%f36, [%r10+896];
	fma.rn.f32 	%f37, %f35, %f36, %f34;
	ld.shared.f32 	%f38, [%r7+32];
	ld.shared.f32 	%f39, [%r10+1024];
	fma.rn.f32 	%f40, %f38, %f39, %f37;
	ld.shared.f32 	%f41, [%r7+36];
	ld.shared.f32 	%f42, [%r10+1152];
	fma.rn.f32 	%f43, %f41, %f42, %f40;
	ld.shared.f32 	%f44, [%r7+40];
	ld.shared.f32 	%f45, [%r10+1280];
	fma.rn.f32 	%f46, %f44, %f45, %f43;
	ld.shared.f32 	%f47, [%r7+44];
	ld.shared.f32 	%f48, [%r10+1408];
	fma.rn.f32 	%f49, %f47, %f48, %f46;
	ld.shared.f32 	%f50, [%r7+48];
	ld.shared.f32 	%f51, [%r10+1536];
	fma.rn.f32 	%f52, %f50, %f51, %f49;
	ld.shared.f32 	%f53, [%r7+52];
	ld.shared.f32 	%f54, [%r10+1664];
	fma.rn.f32 	%f55, %f53, %f54, %f52;
	ld.shared.f32 	%f56, [%r7+56];
	ld.shared.f32 	%f57, [%r10+1792];
	fma.rn.f32 	%f58, %f56, %f57, %f55;
	ld.shared.f32 	%f59, [%r7+60];
	ld.shared.f32 	%f60, [%r10+1920];
	fma.rn.f32 	%f61, %f59, %f60, %f58;
	ld.shared.f32 	%f62, [%r7+64];
	ld.shared.f32 	%f63, [%r10+2048];
	fma.rn.f32 	%f64, %f62, %f63, %f61;
	ld.shared.f32 	%f65, [%r7+68];
	ld.shared.f32 	%f66, [%r10+2176];
	fma.rn.f32 	%f67, %f65, %f66, %f64;
	ld.shared.f32 	%f68, [%r7+72];
	ld.shared.f32 	%f69, [%r10+2304];
	fma.rn.f32 	%f70, %f68, %f69, %f67;
	ld.shared.f32 	%f71, [%r7+76];
	ld.shared.f32 	%f72, [%r10+2432];
	fma.rn.f32 	%f73, %f71, %f72, %f70;
	ld.shared.f32 	%f74, [%r7+80];
	ld.shared.f32 	%f75, [%r10+2560];
	fma.rn.f32 	%f76, %f74, %f75, %f73;
	ld.shared.f32 	%f77, [%r7+84];
	ld.shared.f32 	%f78, [%r10+2688];
	fma.rn.f32 	%f79, %f77, %f78, %f76;
	ld.shared.f32 	%f80, [%r7+88];
	ld.shared.f32 	%f81, [%r10+2816];
	fma.rn.f32 	%f82, %f80, %f81, %f79;
	ld.shared.f32 	%f83, [%r7+92];
	ld.shared.f32 	%f84, [%r10+2944];
	fma.rn.f32 	%f85, %f83, %f84, %f82;
	ld.shared.f32 	%f86, [%r7+96];
	ld.shared.f32 	%f87, [%r10+3072];
	fma.rn.f32 	%f88, %f86, %f87, %f85;
	ld.shared.f32 	%f89, [%r7+100];
	ld.shared.f32 	%f90, [%r10+3200];
	fma.rn.f32 	%f91, %f89, %f90, %f88;
	ld.shared.f32 	%f92, [%r7+104];
	ld.shared.f32 	%f93, [%r10+3328];
	fma.rn.f32 	%f94, %f92, %f93, %f91;
	ld.shared.f32 	%f95, [%r7+108];
	ld.shared.f32 	%f96, [%r10+3456];
	fma.rn.f32 	%f97, %f95, %f96, %f94;
	ld.shared.f32 	%f98, [%r7+112];
	ld.shared.f32 	%f99, [%r10+3584];
	fma.rn.f32 	%f100, %f98, %f99, %f97;
	ld.shared.f32 	%f101, [%r7+116];
	ld.shared.f32 	%f102, [%r10+3712];
	fma.rn.f32 	%f103, %f101, %f102, %f100;
	ld.shared.f32 	%f104, [%r7+120];
	ld.shared.f32 	%f105, [%r10+3840];
	fma.rn.f32 	%f106, %f104, %f105, %f103;
	ld.shared.f32 	%f107, [%r7+124];
	ld.shared.f32 	%f108, [%r10+3968];
	fma.rn.f32 	%f210, %f107, %f108, %f106;
	bar.sync 	0;
	add.s32 	%r37, %r37, 1;
	add.s32 	%r36, %r36, 32;
	add.s32 	%r35, %r35, %r14;
	setp.ne.s32 	%p2, %r37, -1;
	@%p2 bra 	$L__BB5_2;
$L__BB5_3:
	st.shared.f32 	[%r8], %f208;
	st.shared.f32 	[%r9], %f209;
	bar.sync 	0;
	ld.shared.f32 	%f109, [%r7];
	ld.shared.f32 	%f110, [%r10];
	fma.rn.f32 	%f111, %f109, %f110, %f210;
	ld.shared.f32 	%f112, [%r7+4];
	ld.shared.f32 	%f113, [%r10+128];
	fma.rn.f32 	%f114, %f112, %f113, %f111;
	ld.shared.f32 	%f115, [%r7+8];
	ld.shared.f32 	%f116, [%r10+256];
	fma.rn.f32 	%f117, %f115, %f116, %f114;
	ld.shared.f32 	%f118, [%r7+12];
	ld.shared.f32 	%f119, [%r10+384];
	fma.rn.f32 	%f120, %f118, %f119, %f117;
	ld.shared.f32 	%f121, [%r7+16];
	ld.shared.f32 	%f122, [%r10+512];
	fma.rn.f32 	%f123, %f121, %f122, %f120;
	ld.shared.f32 	%f124, [%r7+20];
	ld.shared.f32 	%f125, [%r10+640];
	fma.rn.f32 	%f126, %f124, %f125, %f123;
	ld.shared.f32 	%f127, [%r7+24];
	ld.shared.f32 	%f128, [%r10+768];
	fma.rn.f32 	%f129, %f127, %f128, %f126;
	ld.shared.f32 	%f130, [%r7+28];
	ld.shared.f32 	%f131, [%r10+896];
	fma.rn.f32 	%f132, %f130, %f131, %f129;
	ld.shared.f32 	%f133, [%r7+32];
	ld.shared.f32 	%f134, [%r10+1024];
	fma.rn.f32 	%f135, %f133, %f134, %f132;
	ld.shared.f32 	%f136, [%r7+36];
	ld.shared.f32 	%f137, [%r10+1152];
	fma.rn.f32 	%f138, %f136, %f137, %f135;
	ld.shared.f32 	%f139, [%r7+40];
	ld.shared.f32 	%f140, [%r10+1280];
	fma.rn.f32 	%f141, %f139, %f140, %f138;
	ld.shared.f32 	%f142, [%r7+44];
	ld.shared.f32 	%f143, [%r10+1408];
	fma.rn.f32 	%f144, %f142, %f143, %f141;
	ld.shared.f32 	%f145, [%r7+48];
	ld.shared.f32 	%f146, [%r10+1536];
	fma.rn.f32 	%f147, %f145, %f146, %f144;
	ld.shared.f32 	%f148, [%r7+52];
	ld.shared.f32 	%f149, [%r10+1664];
	fma.rn.f32 	%f150, %f148, %f149, %f147;
	ld.shared.f32 	%f151, [%r7+56];
	ld.shared.f32 	%f152, [%r10+1792];
	fma.rn.f32 	%f153, %f151, %f152, %f150;
	ld.shared.f32 	%f154, [%r7+60];
	ld.shared.f32 	%f155, [%r10+1920];
	fma.rn.f32 	%f156, %f154, %f155, %f153;
	ld.shared.f32 	%f157, [%r7+64];
	ld.shared.f32 	%f158, [%r10+2048];
	fma.rn.f32 	%f159, %f157, %f158, %f156;
	ld.shared.f32 	%f160, [%r7+68];
	ld.shared.f32 	%f161, [%r10+2176];
	fma.rn.f32 	%f162, %f160, %f161, %f159;
	ld.shared.f32 	%f163, [%r7+72];
	ld.shared.f32 	%f164, [%r10+2304];
	fma.rn.f32 	%f165, %f163, %f164, %f162;
	ld.shared.f32 	%f166, [%r7+76];
	ld.shared.f32 	%f167, [%r10+2432];
	fma.rn.f32 	%f168, %f166, %f167, %f165;
	ld.shared.f32 	%f169, [%r7+80];
	ld.shared.f32 	%f170, [%r10+2560];
	fma.rn.f32 	%f171, %f169, %f170, %f168;
	ld.shared.f32 	%f172, [%r7+84];
	ld.shared.f32 	%f173, [%r10+2688];
	fma.rn.f32 	%f174, %f172, %f173, %f171;
	ld.shared.f32 	%f175, [%r7+88];
	ld.shared.f32 	%f176, [%r10+2816];
	fma.rn.f32 	%f177, %f175, %f176, %f174;
	ld.shared.f32 	%f178, [%r7+92];
	ld.shared.f32 	%f179, [%r10+2944];
	fma.rn.f32 	%f180, %f178, %f179, %f177;
	ld.shared.f32 	%f181, [%r7+96];
	ld.shared.f32 	%f182, [%r10+3072];
	fma.rn.f32 	%f183, %f181, %f182, %f180;
	ld.shared.f32 	%f184, [%r7+100];
	ld.shared.f32 	%f185, [%r10+3200];
	fma.rn.f32 	%f186, %f184, %f185, %f183;
	ld.shared.f32 	%f187, [%r7+104];
	ld.shared.f32 	%f188, [%r10+3328];
	fma.rn.f32 	%f189, %f187, %f188, %f186;
	ld.shared.f32 	%f190, [%r7+108];
	ld.shared.f32 	%f191, [%r10+3456];
	fma.rn.f32 	%f192, %f190, %f191, %f189;
	ld.shared.f32 	%f193, [%r7+112];
	ld.shared.f32 	%f194, [%r10+3584];
	fma.rn.f32 	%f195, %f193, %f194, %f192;
	ld.shared.f32 	%f196, [%r7+116];
	ld.shared.f32 	%f197, [%r10+3712];
	fma.rn.f32 	%f198, %f196, %f197, %f195;
	ld.shared.f32 	%f199, [%r7+120];
	ld.shared.f32 	%f200, [%r10+3840];
	fma.rn.f32 	%f201, %f199, %f200, %f198;
	ld.shared.f32 	%f202, [%r7+124];
	ld.shared.f32 	%f203, [%r10+3968];
	fma.rn.f32 	%f204, %f202, %f203, %f201;
	cvta.to.global.u64 	%rd14, %rd3;
	add.s32 	%r34, %r5, %r4;
	mul.wide.s32 	%rd15, %r34, 4;
	add.s64 	%rd16, %rd14, %rd15;
	st.global.f32 	[%rd16], %f204;
	ret;

}


// ===== COMPILED SASS (sm_100) =====

	.target	sm_100

	.elftype	@"ET_EXEC"


//--------------------- .note.nv.tkinfo           --------------------------
	.section	.note.nv.tkinfo,"",@"SHT_NOTE"
	.sectionflags	@"SHF_NOTE_NV_TKINFO"
	.tkinfo
        /*0018*/ 	.word	0x00000002
        /*0030*/ 	.string	""
        /*0030*/ 	.string	"ptxas"
        /*0030*/ 	.string	"Cuda compilation tools, release 13.0, V13.0.88"
        /*0030*/ 	.string	"Build cuda_13.0.r13.0/compiler.36424714_0"
        /*0030*/ 	.string	"-arch sm_100 -m 64 "



//--------------------- .note.nv.cuinfo           --------------------------
	.section	.note.nv.cuinfo,"",@"SHT_NOTE"
	.sectionflags	@"SHF_NOTE_NV_CUINFO"
        /*0018*/ 	.short	0x0002
        /*001a*/ 	.short	0x0064
        /*001c*/ 	.short	0x0082
	.zero		2


//--------------------- .nv.info                  --------------------------
	.section	.nv.info,"",@"SHT_CUDA_INFO"
	.align	4


	//----- nvinfo : EIATTR_REGCOUNT
	.align		4
        /*0000*/ 	.byte	0x04, 0x2f
        /*0002*/ 	.short	(.L_1 - .L_0)
	.align		4
.L_0:
        /*0004*/ 	.word	index@(_Z10matrixmu_4ILi1EEvPfS0_S0_i)
        /*0008*/ 	.word	0x00000020


	//----- nvinfo : EIATTR_FRAME_SIZE
	.align		4
.L_1:
        /*000c*/ 	.byte	0x04, 0x11
        /*000e*/ 	.short	(.L_3 - .L_2)
	.align		4
.L_2:
        /*0010*/ 	.word	index@(_Z10matrixmu_4ILi1EEvPfS0_S0_i)
        /*0014*/ 	.word	0x00000000


	//----- nvinfo : EIATTR_REGCOUNT
	.align		4
.L_3:
        /*0018*/ 	.byte	0x04, 0x2f
        /*001a*/ 	.short	(.L_5 - .L_4)
	.align		4
.L_4:
        /*001c*/ 	.word	index@(_Z10matrixmu_4ILi2EEvPfS0_S0_i)
        /*0020*/ 	.word	0x00000020


	//----- nvinfo : EIATTR_FRAME_SIZE
	.align		4
.L_5:
        /*0024*/ 	.byte	0x04, 0x11
        /*0026*/ 	.short	(.L_7 - .L_6)
	.align		4
.L_6:
        /*0028*/ 	.word	index@(_Z10matrixmu_4ILi2EEvPfS0_S0_i)
        /*002c*/ 	.word	0x00000000


	//----- nvinfo : EIATTR_REGCOUNT
	.align		4
.L_7:
        /*0030*/ 	.byte	0x04, 0x2f
        /*0032*/ 	.short	(.L_9 - .L_8)
	.align		4
.L_8:
        /*0034*/ 	.word	index@(_Z10matrixmu_4ILi4EEvPfS0_S0_i)
        /*0038*/ 	.word	0x00000020


	//----- nvinfo : EIATTR_FRAME_SIZE
	.align		4
.L_9:
        /*003c*/ 	.byte	0x04, 0x11
        /*003e*/ 	.short	(.L_11 - .L_10)
	.align		4
.L_10:
        /*0040*/ 	.word	index@(_Z10matrixmu_4ILi4EEvPfS0_S0_i)
        /*0044*/ 	.word	0x00000000


	//----- nvinfo : EIATTR_REGCOUNT
	.align		4
.L_11:
        /*0048*/ 	.byte	0x04, 0x2f
        /*004a*/ 	.short	(.L_13 - .L_12)
	.align		4
.L_12:
        /*004c*/ 	.word	index@(_Z10matrixmu_4ILi8EEvPfS0_S0_i)
        /*0050*/ 	.word	0x00000020


	//----- nvinfo : EIATTR_FRAME_SIZE
	.align		4
.L_13:
        /*0054*/ 	.byte	0x04, 0x11
        /*0056*/ 	.short	(.L_15 - .L_14)
	.align		4
.L_14:
        /*0058*/ 	.word	index@(_Z10matrixmu_4ILi8EEvPfS0_S0_i)
        /*005c*/ 	.word	0x00000000


	//----- nvinfo : EIATTR_REGCOUNT
	.align		4
.L_15:
        /*0060*/ 	.byte	0x04, 0x2f
        /*0062*/ 	.short	(.L_17 - .L_16)
	.align		4
.L_16:
        /*0064*/ 	.word	index@(_Z10matrixmu_4ILi16EEvPfS0_S0_i)
        /*0068*/ 	.word	0x00000020


	//----- nvinfo : EIATTR_FRAME_SIZE
	.align		4
.L_17:
        /*006c*/ 	.byte	0x04, 0x11
        /*006e*/ 	.short	(.L_19 - .L_18)
	.align		4
.L_18:
        /*0070*/ 	.word	index@(_Z10matrixmu_4ILi16EEvPfS0_S0_i)
        /*0074*/ 	.word	0x00000000


	//----- nvinfo : EIATTR_REGCOUNT
	.align		4
.L_19:
        /*0078*/ 	.byte	0x04, 0x2f
        /*007a*/ 	.short	(.L_21 - .L_20)
	.align		4
.L_20:
        /*007c*/ 	.word	index@(_Z10matrixmu_4ILi32EEvPfS0_S0_i)
        /*0080*/ 	.word	0x00000020


	//----- nvinfo : EIATTR_FRAME_SIZE
	.align		4
.L_21:
        /*0084*/ 	.byte	0x04, 0x11
        /*0086*/ 	.short	(.L_23 - .L_22)
	.align		4
.L_22:
        /*0088*/ 	.word	index@(_Z10matrixmu_4ILi32EEvPfS0_S0_i)
        /*008c*/ 	.word	0x00000000


	//----- nvinfo : EIATTR_MIN_STACK_SIZE
	.align		4
.L_23:
        /*0090*/ 	.byte	0x04, 0x12
        /*0092*/ 	.short	(.L_25 - .L_24)
	.align		4
.L_24:
        /*0094*/ 	.word	index@(_Z10matrixmu_4ILi32EEvPfS0_S0_i)
        /*0098*/ 	.word	0x00000000


	//----- nvinfo : EIATTR_MIN_STACK_SIZE
	.align		4
.L_25:
        /*009c*/ 	.byte	0x04, 0x12
        /*009e*/ 	.short	(.L_27 - .L_26)
	.align		4
.L_26:
        /*00a0*/ 	.word	index@(_Z10matrixmu_4ILi16EEvPfS0_S0_i)
        /*00a4*/ 	.word	0x00000000


	//----- nvinfo : EIATTR_MIN_STACK_SIZE
	.align		4
.L_27:
        /*00a8*/ 	.byte	0x04, 0x12
        /*00aa*/ 	.short	(.L_29 - .L_28)
	.align		4
.L_28:
        /*00ac*/ 	.word	index@(_Z10matrixmu_4ILi8EEvPfS0_S0_i)
        /*00b0*/ 	.word	0x00000000


	//----- nvinfo : EIATTR_MIN_STACK_SIZE
	.align		4
.L_29:
        /*00b4*/ 	.byte	0x04, 0x12
        /*00b6*/ 	.short	(.L_31 - .L_30)
	.align		4
.L_30:
        /*00b8*/ 	.word	index@(_Z10matrixmu_4ILi4EEvPfS0_S0_i)
        /*00bc*/ 	.word	0x00000000


	//----- nvinfo : EIATTR_MIN_STACK_SIZE
	.align		4
.L_31:
        /*00c0*/ 	.byte	0x04, 0x12
        /*00c2*/ 	.short	(.L_33 - .L_32)
	.align		4
.L_32:
        /*00c4*/ 	.word	index@(_Z10matrixmu_4ILi2EEvPfS0_S0_i)
        /*00c8*/ 	.word	0x00000000


	//----- nvinfo : EIATTR_MIN_STACK_SIZE
	.align		4
.L_33:
        /*00cc*/ 	.byte	0x04, 0x12
        /*00ce*/ 	.short	(.L_35 - .L_34)
	.align		4
.L_34:
        /*00d0*/ 	.word	index@(_Z10matrixmu_4ILi1EEvPfS0_S0_i)
        /*00d4*/ 	.word	0x00000000
.L_35:


//--------------------- .nv.compat                --------------------------
	.section	.nv.compat,"",@"SHT_CUDA_COMPAT_INFO"
	.align	4
        /*0000*/ 	.byte	0x02, 0x09, 0x00, 0x00, 0x02, 0x02, 0x01, 0x00, 0x02, 0x05, 0x05, 0x00, 0x03, 0x07, 0x01, 0x01
        /*0010*/ 	.byte	0x02, 0x03, 0x00, 0x00, 0x02, 0x06, 0x01, 0x00, 0x04, 0x0b, 0x08, 0x00, 0x09, 0x00, 0x00, 0x00
        /*0020*/ 	.byte	0x00, 0x00, 0x00, 0x00


//--------------------- .nv.info._Z10matrixmu_4ILi32EEvPfS0_S0_i --------------------------
	.section	.nv.info._Z10matrixmu_4ILi32EEvPfS0_S0_i,"",@"SHT_CUDA_INFO"
	.sectionflags	@""
	.align	4


	//----- nvinfo : EIATTR_CUDA_API_VERSION
	.align		4
        /*0000*/ 	.byte	0x04, 0x37
        /*0002*/ 	.short	(.L_37 - .L_36)
.L_36:
        /*0004*/ 	.word	0x00000082


	//----- nvinfo : EIATTR_KPARAM_INFO
	.align		4
.L_37:
        /*0008*/ 	.byte	0x04, 0x17
        /*000a*/ 	.short	(.L_39 - .L_38)
.L_38:
        /*000c*/ 	.word	0x00000000
        /*0010*/ 	.short	0x0003
        /*0012*/ 	.short	0x0018
        /*0014*/ 	.byte	0x00, 0xf0, 0x11, 0x00


	//----- nvinfo : EIATTR_KPARAM_INFO
	.align		4
.L_39:
        /*0018*/ 	.byte	0x04, 0x17
        /*001a*/ 	.short	(.L_41 - .L_40)
.L_40:
        /*001c*/ 	.word	0x00000000
        /*0020*/ 	.short	0x0002
        /*0022*/ 	.short	0x0010
        /*0024*/ 	.byte	0x00, 0xf5, 0x21, 0x00


	//----- nvinfo : EIATTR_KPARAM_INFO
	.align		4
.L_41:
        /*0028*/ 	.byte	0x04, 0x17
        /*002a*/ 	.short	(.L_43 - .L_42)
.L_42:
        /*002c*/ 	.word	0x00000000
        /*0030*/ 	.short	0x0001
        /*0032*/ 	.short	0x0008
        /*0034*/ 	.byte	0x00, 0xf5, 0x21, 0x00


	//----- nvinfo : EIATTR_KPARAM_INFO
	.align		4
.L_43:
        /*0038*/ 	.byte	0x04, 0x17
        /*003a*/ 	.short	(.L_45 - .L_44)
.L_44:
        /*003c*/ 	.word	0x00000000
        /*0040*/ 	.short	0x0000
        /*0042*/ 	.short	0x0000
        /*0044*/ 	.byte	0x00, 0xf5, 0x21, 0x00


	//----- nvinfo : EIATTR_SPARSE_MMA_MASK
	.align		4
.L_45:
        /*0048*/ 	.byte	0x03, 0x50
        /*004a*/ 	.short	0x0000


	//----- nvinfo : EIATTR_MAXREG_COUNT
	.align		4
        /*004c*/ 	.byte	0x03, 0x1b
        /*004e*/ 	.short	0x00ff


	//----- nvinfo : EIATTR_NUM_BARRIERS
	.align		4
        /*0050*/ 	.byte	0x02, 0x4c
        /*0052*/ 	.byte	0x01
	.zero		1


	//----- nvinfo : EIATTR_MERCURY_ISA_VERSION
	.align		4
        /*0054*/ 	.byte	0x03, 0x5f
        /*0056*/ 	.short	0x0101


	//----- nvinfo : EIATTR_VRC_CTA_INIT_COUNT
	.align		4
        /*0058*/ 	.byte	0x02, 0x4a
	.zero		1
	.zero		1


	//----- nvinfo : EIATTR_EXIT_INSTR_OFFSETS
	.align		4
        /*005c*/ 	.byte	0x04, 0x1c
        /*005e*/ 	.short	(.L_47 - .L_46)


	//   ....[0]....
.L_46:
        /*0060*/ 	.word	0x00000c80


	//----- nvinfo : EIATTR_CBANK_PARAM_SIZE
	.align		4
.L_47:
        /*0064*/ 	.byte	0x03, 0x19
        /*0066*/ 	.short	0x001c


	//----- nvinfo : EIATTR_PARAM_CBANK
	.align		4
        /*0068*/ 	.byte	0x04, 0x0a
        /*006a*/ 	.short	(.L_49 - .L_48)
	.align		4
.L_48:
        /*006c*/ 	.word	index@(.nv.constant0._Z10matrixmu_4ILi32EEvPfS0_S0_i)
        /*0070*/ 	.short	0x0380
        /*0072*/ 	.short	0x001c


	//----- nvinfo : EIATTR_SW_WAR
	.align		4
.L_49:
        /*0074*/ 	.byte	0x04, 0x36
        /*0076*/ 	.short	(.L_51 - .L_50)
.L_50:
        /*0078*/ 	.word	0x00000008
.L_51:


//--------------------- .nv.info._Z10matrixmu_4ILi16EEvPfS0_S0_i --------------------------
	.section	.nv.info._Z10matrixmu_4ILi16EEvPfS0_S0_i,"",@"SHT_CUDA_INFO"
	.sectionflags	@""
	.align	4


	//----- nvinfo : EIATTR_CUDA_API_VERSION
	.align		4
        /*0000*/ 	.byte	0x04, 0x37
        /*0002*/ 	.short	(.L_53 - .L_52)
.L_52:
        /*0004*/ 	.word	0x00000082


	//----- nvinfo : EIATTR_KPARAM_INFO
	.align		4
.L_53:
        /*0008*/ 	.byte	0x04, 0x17
        /*000a*/ 	.short	(.L_55 - .L_54)
.L_54:
        /*000c*/ 	.word	0x00000000
        /*0010*/ 	.short	0x0003
        /*0012*/ 	.short	0x0018
        /*0014*/ 	.byte	0x00, 0xf0, 0x11, 0x00


	//----- nvinfo : EIATTR_KPARAM_INFO
	.align		4
.L_55:
        /*0018*/ 	.byte	0x04, 0x17
        /*001a*/ 	.short	(.L_57 - .L_56)
.L_56:
        /*001c*/ 	.word	0x00000000
        /*0020*/ 	.short	0x0002
        /*0022*/ 	.short	0x0010
        /*0024*/ 	.byte	0x00, 0xf5, 0x21, 0x00


	//----- nvinfo : EIATTR_KPARAM_INFO
	.align		4
.L_57:
        /*0028*/ 	.byte	0x04, 0x17
        /*002a*/ 	.short	(.L_59 - .L_58)
.L_58:
        /*002c*/ 	.word	0x00000000
        /*0030*/ 	.short	0x0001
        /*0032*/ 	.short	0x0008
        /*0034*/ 	.byte	0x00, 0xf5, 0x21, 0x00


	//----- nvinfo : EIATTR_KPARAM_INFO
	.align		4
.L_59:
        /*0038*/ 	.byte	0x04, 0x17
        /*003a*/ 	.short	(.L_61 - .L_60)
.L_60:
        /*003c*/ 	.word	0x00000000
        /*0040*/ 	.short	0x0000
        /*0042*/ 	.short	0x0000
        /*0044*/ 	.byte	0x00, 0xf5, 0x21, 0x00


	//----- nvinfo : EIATTR_SPARSE_MMA_MASK
	.align		4
.L_61:
        /*0048*/ 	.byte	0x03, 0x50
        /*004a*/ 	.short	0x0000


	//----- nvinfo : EIATTR_MAXREG_COUNT
	.align		4
        /*004c*/ 	.byte	0x03, 0x1b
        /*004e*/ 	.short	0x00ff


	//----- nvinfo : EIATTR_NUM_BARRIERS
	.align		4
        /*0050*/ 	.byte	0x02, 0x4c
        /*0052*/ 	.byte	0x01
	.zero		1


	//----- nvinfo : EIATTR_MERCURY_ISA_VERSION
	.align		4
        /*0054*/ 	.byte	0x03, 0x5f
        /*0056*/ 	.short	0x0101


	//----- nvinfo : EIATTR_VRC_CTA_INIT_COUNT
	.align		4
        /*0058*/ 	.byte	0x02, 0x4a
	.zero		1
	.zero		1


	//----- nvinfo : EIATTR_EXIT_INSTR_OFFSETS
	.align		4
        /*005c*/ 	.byte	0x04, 0x1c
        /*005e*/ 	.short	(.L_63 - .L_62)


	//   ....[0]....
.L_62:
        /*0060*/ 	.word	0x00000fe0


	//----- nvinfo : EIATTR_CBANK_PARAM_SIZE
	.align		4
.L_63:
        /*0064*/ 	.byte	0x03, 0x19
        /*0066*/ 	.short	0x001c


	//----- nvinfo : EIATTR_PARAM_CBANK
	.align		4
        /*0068*/ 	.byte	0x04, 0x0a
        /*006a*/ 	.short	(.L_65 - .L_64)
	.align		4
.L_64:
        /*006c*/ 	.word	index@(.nv.constant0._Z10matrixmu_4ILi16EEvPfS0_S0_i)
        /*0070*/ 	.short	0x0380
        /*0072*/ 	.short	0x001c


	//----- nvinfo : EIATTR_SW_WAR
	.align		4
.L_65:
        /*0074*/ 	.byte	0x04, 0x36
        /*0076*/ 	.short	(.L_67 - .L_66)
.L_66:
        /*0078*/ 	.word	0x00000008
.L_67:


//--------------------- .nv.info._Z10matrixmu_4ILi8EEvPfS0_S0_i --------------------------
	.section	.nv.info._Z10matrixmu_4ILi8EEvPfS0_S0_i,"",@"SHT_CUDA_INFO"
	.sectionflags	@""
	.align	4


	//----- nvinfo : EIATTR_CUDA_API_VERSION
	.align		4
        /*0000*/ 	.byte	0x04, 0x37
        /*0002*/ 	.short	(.L_69 - .L_68)
.L_68:
        /*0004*/ 	.word	0x00000082


	//----- nvinfo : EIATTR_KPARAM_INFO
	.align		4
.L_69:
        /*0008*/ 	.byte	0x04, 0x17
        /*000a*/ 	.short	(.L_71 - .L_70)
.L_70:
        /*000c*/ 	.word	0x00000000
        /*0010*/ 	.short	0x0003
        /*0012*/ 	.short	0x0018
        /*0014*/ 	.byte	0x00, 0xf0, 0x11, 0x00


	//----- nvinfo : EIATTR_KPARAM_INFO
	.align		4
.L_71:
        /*0018*/ 	.byte	0x04, 0x17
        /*001a*/ 	.short	(.L_73 - .L_72)
.L_72:
        /*001c*/ 	.word	0x00000000
        /*0020*/ 	.short	0x0002
        /*0022*/ 	.short	0x0010
        /*0024*/ 	.byte	0x00, 0xf5, 0x21, 0x00


	//----- nvinfo : EIATTR_KPARAM_INFO
	.align		4
.L_73:
        /*0028*/ 	.byte	0x04, 0x17
        /*002a*/ 	.short	(.L_75 - .L_74)
.L_74:
        /*002c*/ 	.word	0x00000000
        /*0030*/ 	.short	0x0001
        /*0032*/ 	.short	0x0008
        /*0034*/ 	.byte	0x00, 0xf5, 0x21, 0x00


	//----- nvinfo : EIATTR_KPARAM_INFO
	.align		4
.L_75:
        /*0038*/ 	.byte	0x04, 0x17
        /*003a*/ 	.short	(.L_77 - .L_76)
.L_76:
        /*003c*/ 	.word	0x00000000
        /*0040*/ 	.short	0x0000
        /*0042*/ 	.short	0x0000
        /*0044*/ 	.byte	0x00, 0xf5, 0x21, 0x00


	//----- nvinfo : EIATTR_SPARSE_MMA_MASK
	.align		4
.L_77:
        /*0048*/ 	.byte	0x03, 0x50
        /*004a*/ 	.short	0x0000


	//----- nvinfo : EIATTR_MAXREG_COUNT
	.align		4
        /*004c*/ 	.byte	0x03, 0x1b
        /*004e*/ 	.short	0x00ff


	//----- nvinfo : EIATTR_NUM_BARRIERS
	.align		4
        /*0050*/ 	.byte	0x02, 0x4c
        /*0052*/ 	.byte	0x01
	.zero		1


	//----- nvinfo : EIATTR_MERCURY_ISA_VERSION
	.align		4
        /*0054*/ 	.byte	0x03, 0x5f
        /*0056*/ 	.short	0x0101


	//----- nvinfo : EIATTR_VRC_CTA_INIT_COUNT
	.align		4
        /*0058*/ 	.byte	0x02, 0x4a
	.zero		1
	.zero		1


	//----- nvinfo : EIATTR_EXIT_INSTR_OFFSETS
	.align		4
        /*005c*/ 	.byte	0x04, 0x1c
        /*005e*/ 	.short	(.L_79 - .L_78)


	//   ....[0]....
.L_78:
        /*0060*/ 	.word	0x00000f10


	//----- nvinfo : EIATTR_CBANK_PARAM_SIZE
	.align		4
.L_79:
        /*0064*/ 	.byte	0x03, 0x19
        /*0066*/ 	.short	0x001c


	//----- nvinfo : EIATTR_PARAM_CBANK
	.align		4
        /*0068*/ 	.byte	0x04, 0x0a
        /*006a*/ 	.short	(.L_81 - .L_80)
	.align		4
.L_80:
        /*006c*/ 	.word	index@(.nv.constant0._Z10matrixmu_4ILi8EEvPfS0_S0_i)
        /*0070*/ 	.short	0x0380
        /*0072*/ 	.short	0x001c


	//----- nvinfo : EIATTR_SW_WAR
	.align		4
.L_81:
        /*0074*/ 	.byte	0x04, 0x36
        /*0076*/ 	.short	(.L_83 - .L_82)
.L_82:
        /*0078*/ 	.word	0x00000008
.L_83:


//--------------------- .nv.info._Z10matrixmu_4ILi4EEvPfS0_S0_i --------------------------
	.section	.nv.info._Z10matrixmu_4ILi4EEvPfS0_S0_i,"",@"SHT_CUDA_INFO"
	.sectionflags	@""
	.align	4


	//----- nvinfo : EIATTR_CUDA_API_VERSION
	.align		4
        /*0000*/ 	.byte	0x04, 0x37
        /*0002*/ 	.short	(.L_85 - .L_84)
.L_84:
        /*0004*/ 	.word	0x00000082


	//----- nvinfo : EIATTR_KPARAM_INFO
	.align		4
.L_85:
        /*0008*/ 	.byte	0x04, 0x17
        /*000a*/ 	.short	(.L_87 - .L_86)
.L_86:
        /*000c*/ 	.word	0x00000000
        /*0010*/ 	.short	0x0003
        /*0012*/ 	.short	0x0018
        /*0014*/ 	.byte	0x00, 0xf0, 0x11, 0x00


	//----- nvinfo : EIATTR_KPARAM_INFO
	.align		4
.L_87:
        /*0018*/ 	.byte	0x04, 0x17
        /*001a*/ 	.short	(.L_89 - .L_88)
.L_88:
        /*001c*/ 	.word	0x00000000
        /*0020*/ 	.short	0x0002
        /*0022*/ 	.short	0x0010
        /*0024*/ 	.byte	0x00, 0xf5, 0x21, 0x00


	//----- nvinfo : EIATTR_KPARAM_INFO
	.align		4
.L_89:
        /*0028*/ 	.byte	0x04, 0x17
        /*002a*/ 	.short	(.L_91 - .L_90)
.L_90:
        /*002c*/ 	.word	0x00000000
        /*0030*/ 	.short	0x0001
        /*0032*/ 	.short	0x0008
        /*0034*/ 	.byte	0x00, 0xf5, 0x21, 0x00


	//----- nvinfo : EIATTR_KPARAM_INFO
	.align		4
.L_91:
        /*0038*/ 	.byte	0x04, 0x17
        /*003a*/ 	.short	(.L_93 - .L_92)
.L_92:
        /*003c*/ 	.word	0x00000000
        /*0040*/ 	.short	0x0000
        /*0042*/ 	.short	0x0000
        /*0044*/ 	.byte	0x00, 0xf5, 0x21, 0x00


	//----- nvinfo : EIATTR_SPARSE_MMA_MASK
	.align		4
.L_93:
        /*0048*/ 	.byte	0x03, 0x50
        /*004a*/ 	.short	0x0000


	//----- nvinfo : EIATTR_MAXREG_COUNT
	.align		4
        /*004c*/ 	.byte	0x03, 0x1b
        /*004e*/ 	.short	0x00ff


	//----- nvinfo : EIATTR_NUM_BARRIERS
	.align		4
        /*0050*/ 	.byte	0x02, 0x4c
        /*0052*/ 	.byte	0x01
	.zero		1


	//----- nvinfo : EIATTR_MERCURY_ISA_VERSION
	.align		4
        /*0054*/ 	.byte	0x03, 0x5f
        /*0056*/ 	.short	0x0101


	//----- nvinfo : EIATTR_VRC_CTA_INIT_COUNT
	.align		4
        /*0058*/ 	.byte	0x02, 0x4a
	.zero		1
	.zero		1


	//----- nvinfo : EIATTR_EXIT_INSTR_OFFSETS
	.align		4
        /*005c*/ 	.byte	0x04, 0x1c
        /*005e*/ 	.short	(.L_95 - .L_94)


	//   ....[0]....
.L_94:
        /*0060*/ 	.word	0x00000bb0


	//----- nvinfo : EIATTR_CBANK_PARAM_SIZE
	.align		4
.L_95:
        /*0064*/ 	.byte	0x03, 0x19
        /*0066*/ 	.short	0x001c


	//----- nvinfo : EIATTR_PARAM_CBANK
	.align		4
        /*0068*/ 	.byte	0x04, 0x0a
        /*006a*/ 	.short	(.L_97 - .L_96)
	.align		4
.L_96:
        /*006c*/ 	.word	index@(.nv.constant0._Z10matrixmu_4ILi4EEvPfS0_S0_i)
        /*0070*/ 	.short	0x0380
        /*0072*/ 	.short	0x001c


	//----- nvinfo : EIATTR_SW_WAR
	.align		4
.L_97:
        /*0074*/ 	.byte	0x04, 0x36
        /*0076*/ 	.short	(.L_99 - .L_98)
.L_98:
        /*0078*/ 	.word	0x00000008
.L_99:


//--------------------- .nv.info._Z10matrixmu_4ILi2EEvPfS0_S0_i --------------------------
	.section	.nv.info._Z10matrixmu_4ILi2EEvPfS0_S0_i,"",@"SHT_CUDA_INFO"
	.sectionflags	@""
	.align	4


	//----- nvinfo : EIATTR_CUDA_API_VERSION
	.align		4
        /*0000*/ 	.byte	0x04, 0x37
        /*0002*/ 	.short	(.L_101 - .L_100)
.L_100:
        /*0004*/ 	.word	0x00000082


	//----- nvinfo : EIATTR_KPARAM_INFO
	.align		4
.L_101:
        /*0008*/ 	.byte	0x04, 0x17
        /*000a*/ 	.short	(.L_103 - .L_102)
.L_102:
        /*000c*/ 	.word	0x00000000
        /*0010*/ 	.short	0x0003
        /*0012*/ 	.short	0x0018
        /*0014*/ 	.byte	0x00, 0xf0, 0x11, 0x00


	//----- nvinfo : EIATTR_KPARAM_INFO
	.align		4
.L_103:
        /*0018*/ 	.byte	0x04, 0x17
        /*001a*/ 	.short	(.L_105 - .L_104)
.L_104:
        /*001c*/ 	.word	0x00000000
        /*0020*/ 	.short	0x0002
        /*0022*/ 	.short	0x0010
        /*0024*/ 	.byte	0x00, 0xf5, 0x21, 0x00


	//----- nvinfo : EIATTR_KPARAM_INFO
	.align		4
.L_105:
        /*0028*/ 	.byte	0x04, 0x17
        /*002a*/ 	.short	(.L_107 - .L_106)
.L_106:
        /*002c*/ 	.word	0x00000000
        /*0030*/ 	.short	0x0001
        /*0032*/ 	.short	0x0008
        /*0034*/ 	.byte	0x00, 0xf5, 0x21, 0x00


	//----- nvinfo : EIATTR_KPARAM_INFO
	.align		4
.L_107:
        /*0038*/ 	.byte	0x04, 0x17
        /*003a*/ 	.short	(.L_109 - .L_108)
.L_108:
        /*003c*/ 	.word	0x00000000
        /*0040*/ 	.short	0x0000
        /*0042*/ 	.short	0x0000
        /*0044*/ 	.byte	0x00, 0xf5, 0x21, 0x00


	//----- nvinfo : EIATTR_SPARSE_MMA_MASK
	.align		4
.L_109:
        /*0048*/ 	.byte	0x03, 0x50
        /*004a*/ 	.short	0x0000


	//----- nvinfo : EIATTR_MAXREG_COUNT
	.align		4
        /*004c*/ 	.byte	0x03, 0x1b
        /*004e*/ 	.short	0x00ff


	//----- nvinfo : EIATTR_NUM_BARRIERS
	.align		4
        /*0050*/ 	.byte	0x02, 0x4c
        /*0052*/ 	.byte	0x01
	.zero		1


	//----- nvinfo : EIATTR_MERCURY_ISA_VERSION
	.align		4
        /*0054*/ 	.byte	0x03, 0x5f
        /*0056*/ 	.short	0x0101


	//----- nvinfo : EIATTR_VRC_CTA_INIT_COUNT
	.align		4
        /*0058*/ 	.byte	0x02, 0x4a
	.zero		1
	.zero		1


	//----- nvinfo : EIATTR_EXIT_INSTR_OFFSETS
	.align		4
        /*005c*/ 	.byte	0x04, 0x1c
        /*005e*/ 	.short	(.L_111 - .L_110)


	//   ....[0]....
.L_110:
        /*0060*/ 	.word	0x00001f30


	//----- nvinfo : EIATTR_CBANK_PARAM_SIZE
	.align		4
.L_111:
        /*0064*/ 	.byte	0x03, 0x19
        /*0066*/ 	.short	0x001c


	//----- nvinfo : EIATTR_PARAM_CBANK
	.align		4
        /*0068*/ 	.byte	0x04, 0x0a
        /*006a*/ 	.short	(.L_113 - .L_112)
	.align		4
.L_112:
        /*006c*/ 	.word	index@(.nv.constant0._Z10matrixmu_4ILi2EEvPfS0_S0_i)
        /*0070*/ 	.short	0x0380
        /*0072*/ 	.short	0x001c


	//----- nvinfo : EIATTR_SW_WAR
	.align		4
.L_113:
        /*0074*/ 	.byte	0x04, 0x36
        /*0076*/ 	.short	(.L_115 - .L_114)
.L_114:
        /*0078*/ 	.word	0x00000008
.L_115:


//--------------------- .nv.info._Z10matrixmu_4ILi1EEvPfS0_S0_i --------------------------
	.section	.nv.info._Z10matrixmu_4ILi1EEvPfS0_S0_i,"",@"SHT_CUDA_INFO"
	.sectionflags	@""
	.align	4


	//----- nvinfo : EIATTR_CUDA_API_VERSION
	.align		4
        /*0000*/ 	.byte	0x04, 0x37
        /*0002*/ 	.short	(.L_117 - .L_116)
.L_116:
        /*0004*/ 	.word	0x00000082


	//----- nvinfo : EIATTR_KPARAM_INFO
	.align		4
.L_117:
        /*0008*/ 	.byte	0x04, 0x17
        /*000a*/ 	.short	(.L_119 - .L_118)
.L_118:
        /*000c*/ 	.word	0x00000000
        /*0010*/ 	.short	0x0003
        /*0012*/ 	.short	0x0018
        /*0014*/ 	.byte	0x00, 0xf0, 0x11, 0x00


	//----- nvinfo : EIATTR_KPARAM_INFO
	.align		4
.L_119:
        /*0018*/ 	.byte	0x04, 0x17
        /*001a*/ 	.short	(.L_121 - .L_120)
.L_120:
        /*001c*/ 	.word	0x00000000
        /*0020*/ 	.short	0x0002
        /*0022*/ 	.short	0x0010
        /*0024*/ 	.byte	0x00, 0xf5, 0x21, 0x00


	//----- nvinfo : EIATTR_KPARAM_INFO
	.align		4
.L_121:
        /*0028*/ 	.byte	0x04, 0x17
        /*002a*/ 	.short	(.L_123 - .L_122)
.L_122:
        /*002c*/ 	.word	0x00000000
        /*0030*/ 	.short	0x0001
        /*0032*/ 	.short	0x0008
        /*0034*/ 	.byte	0x00, 0xf5, 0x21, 0x00


	//----- nvinfo : EIATTR_KPARAM_INFO
	.align		4
.L_123:
        /*0038*/ 	.byte	0x04, 0x17
        /*003a*/ 	.short	(.L_125 - .L_124)
.L_124:
        /*003c*/ 	.word	0x00000000
        /*0040*/ 	.short	0x0000
        /*0042*/ 	.short	0x0000
        /*0044*/ 	.byte	0x00, 0xf5, 0x21, 0x00


	//----- nvinfo : EIATTR_SPARSE_MMA_MASK
	.align		4
.L_125:
        /*0048*/ 	.byte	0x03, 0x50
        /*004a*/ 	.short	0x0000


	//----- nvinfo : EIATTR_MAXREG_COUNT
	.align		4
        /*004c*/ 	.byte	0x03, 0x1b
        /*004e*/ 	.short	0x00ff


	//----- nvinfo : EIATTR_NUM_BARRIERS
	.align		4
        /*0050*/ 	.byte	0x02, 0x4c
        /*0052*/ 	.byte	0x01
	.zero		1


	//----- nvinfo : EIATTR_MERCURY_ISA_VERSION
	.align		4
        /*0054*/ 	.byte	0x03, 0x5f
        /*0056*/ 	.short	0x0101


	//----- nvinfo : EIATTR_VRC_CTA_INIT_COUNT
	.align		4
        /*0058*/ 	.byte	0x02, 0x4a
	.zero		1
	.zero		1


	//----- nvinfo : EIATTR_EXIT_INSTR_OFFSETS
	.align		4
        /*005c*/ 	.byte	0x04, 0x1c
        /*005e*/ 	.short	(.L_127 - .L_126)


	//   ....[0]....
.L_126:
        /*0060*/ 	.word	0x00001020


	//----- nvinfo : EIATTR_CBANK_PARAM_SIZE
	.align		4
.L_127:
        /*0064*/ 	.byte	0x03, 0x19
        /*0066*/ 	.short	0x001c


	//----- nvinfo : EIATTR_PARAM_CBANK
	.align		4
        /*0068*/ 	.byte	0x04, 0x0a
        /*006a*/ 	.short	(.L_129 - .L_128)
	.align		4
.L_128:
        /*006c*/ 	.word	index@(.nv.constant0._Z10matrixmu_4ILi1EEvPfS0_S0_i)
        /*0070*/ 	.short	0x0380
        /*0072*/ 	.short	0x001c


	//----- nvinfo : EIATTR_SW_WAR
	.align		4
.L_129:
        /*0074*/ 	.byte	0x04, 0x36
        /*0076*/ 	.short	(.L_131 - .L_130)
.L_130:
        /*0078*/ 	.word	0x00000008
.L_131:


//--------------------- .nv.callgraph             --------------------------
	.section	.nv.callgraph,"",@"SHT_CUDA_CALLGRAPH"
	.align	4
	.sectionentsize	8
	.align		4
        /*0000*/ 	.word	0x00000000
	.align		4
        /*0004*/ 	.word	0xffffffff
	.align		4
        /*0008*/ 	.word	0x00000000
	.align		4
        /*000c*/ 	.word	0xfffffffe
	.align		4
        /*0010*/ 	.word	0x00000000
	.align		4
        /*0014*/ 	.word	0xfffffffd
	.align		4
        /*0018*/ 	.word	0x00000000
	.align		4
        /*001c*/ 	.word	0xfffffffc


//--------------------- .text._Z10matrixmu_4ILi32EEvPfS0_S0_i --------------------------
	.section	.text._Z10matrixmu_4ILi32EEvPfS0_S0_i,"ax",@progbits
	.align	128
        .global         _Z10matrixmu_4ILi32EEvPfS0_S0_i
        .type           _Z10matrixmu_4ILi32EEvPfS0_S0_i,@function
        .size           _Z10matrixmu_4ILi32EEvPfS0_S0_i,(.L_x_33 - _Z10matrixmu_4ILi32EEvPfS0_S0_i)
        .other          _Z10matrixmu_4ILi32EEvPfS0_S0_i,@"STO_CUDA_ENTRY STV_DEFAULT"
_Z10matrixmu_4ILi32EEvPfS0_S0_i:
.text._Z10matrixmu_4ILi32EEvPfS0_S0_i:
[----:B------:R-:W-:Y:S01]  /*0000*/  LDC R1, c[0x0][0x37c] ;  /* 0x0000df00ff017b82 */ /* 0x000fe20000000800 */
[----:B------:R-:W0:Y:S07]  /*0010*/  S2R R9, SR_CTAID.X ;  /* 0x0000000000097919 */ /* 0x000e2e0000002500 */
[----:B------:R-:W1:Y:S01]  /*0020*/  LDC R3, c[0x0][0x398] ;  /* 0x0000e600ff037b82 */ /* 0x000e620000000800 */
[----:B------:R-:W2:Y:S01]  /*0030*/  LDCU.64 UR8, c[0x0][0x358] ;  /* 0x00006b00ff0877ac */ /* 0x000ea20008000a00 */
[----:B------:R-:W0:Y:S01]  /*0040*/  S2R R8, SR_TID.X ;  /* 0x0000000000087919 */ /* 0x000e220000002100 */
[----:B------:R-:W3:Y:S01]  /*0050*/  S2R R11, SR_TID.Y ;  /* 0x00000000000b7919 */ /* 0x000ee20000002200 */
[----:B------:R-:W3:Y:S04]  /*0060*/  S2R R16, SR_CTAID.Y ;  /* 0x0000000000107919 */ /* 0x000ee80000002600 */
[----:B------:R-:W4:Y:S08]  /*0070*/  S2UR UR6, SR_CgaCtaId ;  /* 0x00000000000679c3 */ /* 0x000f300000008800 */
[----:B------:R-:W2:Y:S08]  /*0080*/  LDC.64 R22, c[0x0][0x388] ;  /* 0x0000e200ff167b82 */ /* 0x000eb00000000a00 */
[----:B------:R-:W2:Y:S01]  /*0090*/  LDC.64 R24, c[0x0][0x380] ;  /* 0x0000e000ff187b82 */ /* 0x000ea20000000a00 */
[----:B------:R-:W-:Y:S01]  /*00a0*/  UMOV UR4, 0x400 ;  /* 0x0000040000047882 */ /* 0x000fe20000000000 */
[----:B-1----:R-:W-:Y:S01]  /*00b0*/  ISETP.GE.AND P0, PT, R3, 0x40, PT ;  /* 0x000000400300780c */ /* 0x002fe20003f06270 */
[----:B------:R-:W-:Y:S01]  /*00c0*/  UIADD3 UR5, UPT, UPT, UR4, 0x1000, URZ ;  /* 0x0000100004057890 */ /* 0x000fe2000fffe0ff */
[----:B0-----:R-:W-:Y:S01]  /*00d0*/  LEA R0, R9, R8, 0x5 ;  /* 0x0000000809007211 */ /* 0x001fe200078e28ff */
[----:B----4-:R-:W-:Y:S01]  /*00e0*/  ULEA UR4, UR6, UR4, 0x18 ;  /* 0x0000000406047291 */ /* 0x010fe2000f8ec0ff */
[----:B---3--:R-:W-:-:S03]  /*00f0*/  LEA R16, R16, R11, 0x5 ;  /* 0x0000000b10107211 */ /* 0x008fc600078e28ff */
[-C--:B------:R-:W-:Y:S01]  /*0100*/  IMAD R7, R11, R3.reuse, R0 ;  /* 0x000000030b077224 */ /* 0x080fe200078e0200 */
[----:B------:R-:W-:Y:S01]  /*0110*/  ULEA UR5, UR6, UR5, 0x18 ;  /* 0x0000000506057291 */ /* 0x000fe2000f8ec0ff */
[----:B------:R-:W-:Y:S02]  /*0120*/  IMAD R13, R16, R3, R8 ;  /* 0x00000003100d7224 */ /* 0x000fe400078e0208 */
[----:B--2---:R-:W-:-:S04]  /*0130*/  IMAD.WIDE R6, R7, 0x4, R22 ;  /* 0x0000000407067825 */ /* 0x004fc800078e0216 */
[----:B------:R-:W-:Y:S01]  /*0140*/  IMAD.WIDE R4, R13, 0x4, R24 ;  /* 0x000000040d047825 */ /* 0x000fe200078e0218 */
[C---:B------:R-:W-:Y:S01]  /*0150*/  LEA R17, R11.reuse, UR4, 0x7 ;  /* 0x000000040b117c11 */ /* 0x040fe2000f8e38ff */
[----:B------:R0:W5:Y:S01]  /*0160*/  LDG.E R20, desc[UR8][R6.64] ;  /* 0x0000000806147981 */ /* 0x000162000c1e1900 */
[C---:B------:R-:W-:Y:S01]  /*0170*/  LEA R2, R8.reuse, UR5, 0x2 ;  /* 0x0000000508027c11 */ /* 0x040fe2000f8e10ff */
[----:B------:R-:W-:Y:S02]  /*0180*/  HFMA2 R21, -RZ, RZ, 0, 0 ;  /* 0x00000000ff157431 */ /* 0x000fe400000001ff */
[----:B------:R0:W5:Y:S01]  /*0190*/  LDG.E R19, desc[UR8][R4.64] ;  /* 0x0000000804137981 */ /* 0x000162000c1e1900 */
[----:B------:R-:W-:Y:S02]  /*01a0*/  LEA R18, R8, R17, 0x2 ;  /* 0x0000001108127211 */ /* 0x000fe400078e10ff */
[----:B------:R-:W-:Y:S01]  /*01b0*/  LEA R15, R11, R2, 0x7 ;  /* 0x000000020b0f7211 */ /* 0x000fe200078e38ff */
[----:B------:R-:W-:Y:S06]  /*01c0*/  @!P0 BRA `(.L_x_0) ;  /* 0x0000000400708947 */ /* 0x000fec0003800000 */
[----:B0-----:R-:W-:Y:S02]  /*01d0*/  IADD3 R4, PT, PT, R11, 0x20, RZ ;  /* 0x000000200b047810 */ /* 0x001fe40007ffe0ff */
[----:B------:R-:W-:Y:S02]  /*01e0*/  SHF.R.U32.HI R14, RZ, 0x5, R3 ;  /* 0x00000005ff0e7819 */ /* 0x000fe40000011603 */
[----:B------:R-:W-:Y:S01]  /*01f0*/  IADD3 R13, PT, PT, R13, 0x20, RZ ;  /* 0x000000200d0d7810 */ /* 0x000fe20007ffe0ff */
[----:B------:R-:W-:Y:S01]  /*0200*/  IMAD R4, R4, R3, R8 ;  /* 0x0000000304047224 */ /* 0x000fe200078e0208 */
[----:B------:R-:W-:Y:S02]  /*0210*/  MOV R21, RZ ;  /* 0x000000ff00157202 */ /* 0x000fe40000000f00 */
[----:B------:R-:W-:Y:S02]  /*0220*/  IADD3 R14, PT, PT, -R14, RZ, RZ ;  /* 0x000000ff0e0e7210 */ /* 0x000fe40007ffe1ff */
[----:B------:R-:W-:-:S07]  /*0230*/  LEA R12, R9, R4, 0x5 ;  /* 0x00000004090c7211 */ /* 0x000fce00078e28ff */
.L_x_1:
[----:B-----5:R-:W-:Y:S04]  /*0240*/  STS [R18], R19 ;  /* 0x0000001312007388 */ /* 0x020fe80000000800 */
[----:B------:R-:W-:Y:S01]  /*0250*/  STS [R15], R20 ;  /* 0x000000140f007388 */ /* 0x000fe20000000800 */
[----:B------:R-:W-:Y:S06]  /*0260*/  BAR.SYNC.DEFER_BLOCKING 0x0 ;  /* 0x0000000000007b1d */ /* 0x000fec0000010000 */
[----:B------:R-:W-:Y:S04]  /*0270*/  LDS R4, [R2] ;  /* 0x0000000002047984 */ /* 0x000fe80000000800 */
[----:B------:R-:W0:Y:S04]  /*0280*/  LDS.128 R8, [R17] ;  /* 0x0000000011087984 */ /* 0x000e280000000c00 */
[----:B------:R-:W1:Y:S04]  /*0290*/  LDS R5, [R2+0x80] ;  /* 0x0000800002057984 */ /* 0x000e680000000800 */
[----:B------:R-:W2:Y:S04]  /*02a0*/  LDS R27, [R2+0x100] ;  /* 0x00010000021b7984 */ /* 0x000ea80000000800 */
[----:B------:R-:W-:Y:S04]  /*02b0*/  LDS R26, [R2+0x280] ;  /* 0x00028000021a7984 */ /* 0x000fe80000000800 */
[----:B------:R-:W-:Y:S04]  /*02c0*/  LDS R20, [R2+0x380] ;  /* 0x0003800002147984 */ /* 0x000fe80000000800 */
[----:B------:R-:W-:Y:S01]  /*02d0*/  LDS R29, [R2+0x680] ;  /* 0x00068000021d7984 */ /* 0x000fe20000000800 */
[----:B0-----:R-:W-:-:S03]  /*02e0*/  FFMA R4, R8, R4, R21 ;  /* 0x0000000408047223 */ /* 0x001fc60000000015 */
[----:B------:R-:W0:Y:S01]  /*02f0*/  LDS R8, [R2+0x180] ;  /* 0x0001800002087984 */ /* 0x000e220000000800 */
[----:B-1----:R-:W-:-:S03]  /*0300*/  FFMA R28, R5, R9, R4 ;  /* 0x00000009051c7223 */ /* 0x002fc60000000004 */
[----:B------:R-:W-:Y:S01]  /*0310*/  LDS R9, [R2+0x200] ;  /* 0x0002000002097984 */ /* 0x000fe20000000800 */
[----:B--2---:R-:W-:-:S03]  /*0320*/  FFMA R27, R27, R10, R28 ;  /* 0x0000000a1b1b7223 */ /* 0x004fc6000000001c */
[----:B------:R-:W1:Y:S04]  /*0330*/  LDS.128 R4, [R17+0x10] ;  /* 0x0000100011047984 */ /* 0x000e680000000c00 */
[----:B------:R-:W2:Y:S04]  /*0340*/  LDS R10, [R2+0x300] ;  /* 0x00030000020a7984 */ /* 0x000ea80000000800 */
[----:B------:R-:W-:Y:S01]  /*0350*/  LDS R28, [R2+0x580] ;  /* 0x00058000021c7984 */ /* 0x000fe20000000800 */
[----:B0-----:R-:W-:-:S04]  /*0360*/  FFMA R11, R8, R11, R27 ;  /* 0x0000000b080b7223 */ /* 0x001fc8000000001b */
[----:B-1----:R-:W-:Y:S02]  /*0370*/  FFMA R9, R4, R9, R11 ;  /* 0x0000000904097223 */ /* 0x002fe4000000000b */
[----:B------:R-:W-:Y:S02]  /*0380*/  LDS R4, [R2+0x480] ;  /* 0x0004800002047984 */ /* 0x000fe40000000800 */
[----:B------:R-:W-:Y:S01]  /*0390*/  FFMA R9, R26, R5, R9 ;  /* 0x000000051a097223 */ /* 0x000fe20000000009 */
[----:B------:R-:W-:Y:S01]  /*03a0*/  IMAD.WIDE R26, R13, 0x4, R24 ;  /* 0x000000040d1a7825 */ /* 0x000fe200078e0218 */
[----:B------:R-:W-:Y:S03]  /*03b0*/  LDS R5, [R2+0x400] ;  /* 0x0004000002057984 */ /* 0x000fe60000000800 */
[----:B--2---:R-:W-:Y:S02]  /*03c0*/  FFMA R19, R10, R6, R9 ;  /* 0x000000060a137223 */ /* 0x004fe40000000009 */
[----:B------:R-:W0:Y:S02]  /*03d0*/  LDS.128 R8, [R17+0x20] ;  /* 0x0000200011087984 */ /* 0x000e240000000c00 */
[----:B------:R-:W-:Y:S01]  /*03e0*/  FFMA R7, R20, R7, R19 ;  /* 0x0000000714077223 */ /* 0x000fe20000000013 */
[----:B------:R-:W-:Y:S01]  /*03f0*/  IMAD.WIDE.U32 R20, R12, 0x4, R22 ;  /* 0x000000040c147825 */ /* 0x000fe200078e0016 */
[----:B------:R-:W1:Y:S04]  /*0400*/  LDS R6, [R2+0x500] ;  /* 0x0005000002067984 */ /* 0x000e680000000800 */
[----:B------:R2:W5:Y:S04]  /*0410*/  LDG.E R19, desc[UR8][R26.64] ;  /* 0x000000081a137981 */ /* 0x000568000c1e1900 */
[----:B------:R3:W5:Y:S01]  /*0420*/  LDG.E R20, desc[UR8][R20.64] ;  /* 0x0000000814147981 */ /* 0x000762000c1e1900 */
[----:B------:R-:W-:-:S02]  /*0430*/  IADD3 R14, PT, PT, R14, 0x1, RZ ;  /* 0x000000010e0e7810 */ /* 0x000fc40007ffe0ff */
[----:B------:R-:W-:Y:S02]  /*0440*/  IADD3 R13, PT, PT, R13, 0x20, RZ ;  /* 0x000000200d0d7810 */ /* 0x000fe40007ffe0ff */
[----:B------:R-:W-:Y:S01]  /*0450*/  ISETP.NE.AND P0, PT, R14, -0x1, PT ;  /* 0xffffffff0e00780c */ /* 0x000fe20003f05270 */
[----:B--2---:R-:W-:Y:S01]  /*0460*/  LDS R26, [R2+0x780] ;  /* 0x00078000021a7984 */ /* 0x004fe20000000800 */
[----:B------:R-:W-:-:S03]  /*0470*/  LEA R12, R3, R12, 0x5 ;  /* 0x0000000c030c7211 */ /* 0x000fc600078e28ff */
[----:B---3--:R-:W-:Y:S01]  /*0480*/  LDS R21, [R2+0x880] ;  /* 0x0008800002157984 */ /* 0x008fe20000000800 */
[----:B0-----:R-:W-:-:S03]  /*0490*/  FFMA R5, R8, R5, R7 ;  /* 0x0000000508057223 */ /* 0x001fc60000000007 */
[----:B------:R-:W-:Y:S01]  /*04a0*/  LDS R8, [R2+0x600] ;  /* 0x0006000002087984 */ /* 0x000fe20000000800 */
[----:B------:R-:W-:-:S04]  /*04b0*/  FFMA R5, R4, R9, R5 ;  /* 0x0000000904057223 */ /* 0x000fc80000000005 */
[----:B-1----:R-:W-:Y:S02]  /*04c0*/  FFMA R9, R6, R10, R5 ;  /* 0x0000000a06097223 */ /* 0x002fe40000000005 */
[----:B------:R-:W0:Y:S02]  /*04d0*/  LDS.128 R4, [R17+0x30] ;  /* 0x0000300011047984 */ /* 0x000e240000000c00 */
[----:B------:R-:W-:Y:S02]  /*04e0*/  FFMA R9, R28, R11, R9 ;  /* 0x0000000b1c097223 */ /* 0x000fe40000000009 */
[----:B------:R-:W1:Y:S02]  /*04f0*/  LDS R10, [R2+0x700] ;  /* 0x00070000020a7984 */ /* 0x000e640000000800 */
[----:B0-----:R-:W-:-:S04]  /*0500*/  FFMA R4, R4, R8, R9 ;  /* 0x0000000804047223 */ /* 0x001fc80000000009 */
[----:B------:R-:W-:Y:S02]  /*0510*/  FFMA R5, R29, R5, R4 ;  /* 0x000000051d057223 */ /* 0x000fe40000000004 */
[----:B------:R-:W-:Y:S02]  /*0520*/  LDS R4, [R2+0x800] ;  /* 0x0008000002047984 */ /* 0x000fe40000000800 */
[----:B-1----:R-:W-:Y:S02]  /*0530*/  FFMA R5, R10, R6, R5 ;  /* 0x000000060a057223 */ /* 0x002fe40000000005 */
[----:B------:R-:W0:Y:S02]  /*0540*/  LDS.128 R8, [R17+0x40] ;  /* 0x0000400011087984 */ /* 0x000e240000000c00 */
[----:B------:R-:W-:Y:S02]  /*0550*/  FFMA R5, R26, R7, R5 ;  /* 0x000000071a057223 */ /* 0x000fe40000000005 */
[----:B------:R-:W1:Y:S04]  /*0560*/  LDS R6, [R2+0x900] ;  /* 0x0009000002067984 */ /* 0x000e680000000800 */
[----:B------:R-:W2:Y:S01]  /*0570*/  LDS R26, [R2+0x980] ;  /* 0x00098000021a7984 */ /* 0x000ea20000000800 */
[----:B0-----:R-:W-:-:S03]  /*0580*/  FFMA R4, R8, R4, R5 ;  /* 0x0000000408047223 */ /* 0x001fc60000000005 */
[----:B------:R-:W-:Y:S01]  /*0590*/  LDS R8, [R2+0xa00] ;  /* 0x000a000002087984 */ /* 0x000fe20000000800 */
[----:B------:R-:W-:-:S03]  /*05a0*/  FFMA R9, R21, R9, R4 ;  /* 0x0000000915097223 */ /* 0x000fc60000000004 */
[----:B------:R-:W-:Y:S01]  /*05b0*/  LDS R21, [R2+0xa80] ;  /* 0x000a800002157984 */ /* 0x000fe20000000800 */
[----:B-1----:R-:W-:-:S03]  /*05c0*/  FFMA R9, R6, R10, R9 ;  /* 0x0000000a06097223 */ /* 0x002fc60000000009 */
[----:B------:R-:W0:Y:S01]  /*05d0*/  LDS.128 R4, [R17+0x50] ;  /* 0x0000500011047984 */ /* 0x000e220000000c00 */
[----:B--2---:R-:W-:-:S03]  /*05e0*/  FFMA R9, R26, R11, R9 ;  /* 0x0000000b1a097223 */ /* 0x004fc60000000009 */
[----:B------:R-:W1:Y:S04]  /*05f0*/  LDS R10, [R2+0xb00] ;  /* 0x000b0000020a7984 */ /* 0x000e680000000800 */
[----:B------:R-:W2:Y:S01]  /*0600*/  LDS R26, [R2+0xb80] ;  /* 0x000b8000021a7984 */ /* 0x000ea20000000800 */
[----:B0-----:R-:W-:-:S04]  /*0610*/  FFMA R4, R4, R8, R9 ;  /* 0x0000000804047223 */ /* 0x001fc80000000009 */
[----:B------:R-:W-:Y:S02]  /*0620*/  FFMA R5, R21, R5, R4 ;  /* 0x0000000515057223 */ /* 0x000fe40000000004 */
[----:B------:R-:W-:Y:S02]  /*0630*/  LDS R4, [R2+0xc00] ;  /* 0x000c000002047984 */ /* 0x000fe40000000800 */
[----:B-1----:R-:W-:Y:S02]  /*0640*/  FFMA R5, R10, R6, R5 ;  /* 0x000000060a057223 */ /* 0x002fe40000000005 */
[----:B------:R-:W0:Y:S02]  /*0650*/  LDS.128 R8, [R17+0x60] ;  /* 0x0000600011087984 */ /* 0x000e240000000c00 */
[----:B--2---:R-:W-:Y:S02]  /*0660*/  FFMA R5, R26, R7, R5 ;  /* 0x000000071a057223 */ /* 0x004fe40000000005 */
[----:B------:R-:W1:Y:S04]  /*0670*/  LDS R21, [R2+0xc80] ;  /* 0x000c800002157984 */ /* 0x000e680000000800 */
[----:B------:R-:W2:Y:S04]  /*0680*/  LDS R6, [R2+0xd00] ;  /* 0x000d000002067984 */ /* 0x000ea80000000800 */
[----:B------:R-:W3:Y:S01]  /*0690*/  LDS R26, [R2+0xd80] ;  /* 0x000d8000021a7984 */ /* 0x000ee20000000800 */
[----:B0-----:R-:W-:-:S03]  /*06a0*/  FFMA R4, R8, R4, R5 ;  /* 0x0000000408047223 */ /* 0x001fc60000000005 */
[----:B------:R-:W-:Y:S01]  /*06b0*/  LDS R8, [R2+0xe00] ;  /* 0x000e000002087984 */ /* 0x000fe20000000800 */
[----:B-1----:R-:W-:-:S03]  /*06c0*/  FFMA R9, R21, R9, R4 ;  /* 0x0000000915097223 */ /* 0x002fc60000000004 */
[----:B------:R-:W-:Y:S01]  /*06d0*/  LDS R21, [R2+0xe80] ;  /* 0x000e800002157984 */ /* 0x000fe20000000800 */
[----:B--2---:R-:W-:-:S03]  /*06e0*/  FFMA R9, R6, R10, R9 ;  /* 0x0000000a06097223 */ /* 0x004fc60000000009 */
[----:B------:R-:W0:Y:S01]  /*06f0*/  LDS.128 R4, [R17+0x70] ;  /* 0x0000700011047984 */ /* 0x000e220000000c00 */
[----:B---3--:R-:W-:-:S03]  /*0700*/  FFMA R9, R26, R11, R9 ;  /* 0x0000000b1a097223 */ /* 0x008fc60000000009 */
[----:B------:R-:W1:Y:S04]  /*0710*/  LDS R10, [R2+0xf00] ;  /* 0x000f0000020a7984 */ /* 0x000e680000000800 */
[----:B------:R-:W2:Y:S01]  /*0720*/  LDS R11, [R2+0xf80] ;  /* 0x000f8000020b7984 */ /* 0x000ea20000000800 */
[----:B0-----:R-:W-:-:S04]  /*0730*/  FFMA R4, R4, R8, R9 ;  /* 0x0000000804047223 */ /* 0x001fc80000000009 */
[----:B------:R-:W-:-:S04]  /*0740*/  FFMA R5, R21, R5, R4 ;  /* 0x0000000515057223 */ /* 0x000fc80000000004 */
[----:B-1----:R-:W-:-:S04]  /*0750*/  FFMA R6, R10, R6, R5 ;  /* 0x000000060a067223 */ /* 0x002fc80000000005 */
[----:B--2---:R-:W-:Y:S01]  /*0760*/  FFMA R21, R11, R7, R6 ;  /* 0x000000070b157223 */ /* 0x004fe20000000006 */
[----:B------:R-:W-:Y:S06]  /*0770*/  BAR.SYNC.DEFER_BLOCKING 0x0 ;  /* 0x0000000000007b1d */ /* 0x000fec0000010000 */
[----:B------:R-:W-:Y:S05]  /*0780*/  @P0 BRA `(.L_x_1) ;  /* 0xfffffff800ac0947 */ /* 0x000fea000383ffff */
.L_x_0:
[----:B-----5:R-:W-:Y:S01]  /*0790*/  STS [R18], R19 ;  /* 0x0000001312007388 */ /* 0x020fe20000000800 */
[----:B------:R-:W-:-:S03]  /*07a0*/  IMAD R3, R16, R3, R0 ;  /* 0x0000000310037224 */ /* 0x000fc600078e0200 */
[----:B------:R-:W-:Y:S01]  /*07b0*/  STS [R15], R20 ;  /* 0x000000140f007388 */ /* 0x000fe20000000800 */
[----:B------:R-:W-:Y:S06]  /*07c0*/  BAR.SYNC.DEFER_BLOCKING 0x0 ;  /* 0x0000000000007b1d */ /* 0x000fec0000010000 */
[----:B------:R-:W-:Y:S04]  /*07d0*/  LDS R12, [R2] ;  /* 0x00000000020c7984 */ /* 0x000fe80000000800 */
[----:B0-----:R-:W0:Y:S04]  /*07e0*/  LDS.128 R4, [R17] ;  /* 0x0000000011047984 */ /* 0x001e280000000c00 */
[----:B------:R-:W1:Y:S04]  /*07f0*/  LDS R28, [R2+0x80] ;  /* 0x00008000021c7984 */ /* 0x000e680000000800 */
[----:B------:R-:W2:Y:S04]  /*0800*/  LDS R29, [R2+0x100] ;  /* 0x00010000021d7984 */ /* 0x000ea80000000800 */
[----:B------:R-:W3:Y:S04]  /*0810*/  LDS R24, [R2+0x180] ;  /* 0x0001800002187984 */ /* 0x000ee80000000800 */
[----:B------:R-:W-:Y:S04]  /*0820*/  LDS R27, [R2+0x200] ;  /* 0x00020000021b7984 */ /* 0x000fe80000000800 */
[----:B------:R-:W4:Y:S04]  /*0830*/  LDS.128 R8, [R17+0x10] ;  /* 0x0000100011087984 */ /* 0x000f280000000c00 */
[----:B------:R-:W4:Y:S04]  /*0840*/  LDS R26, [R2+0x280] ;  /* 0x00028000021a7984 */ /* 0x000f280000000800 */
[----:B------:R-:W4:Y:S04]  /*0850*/  LDS R23, [R2+0x300] ;  /* 0x0003000002177984 */ /* 0x000f280000000800 */
[----:B------:R-:W4:Y:S04]  /*0860*/  LDS R22, [R2+0x380] ;  /* 0x0003800002167984 */ /* 0x000f280000000800 */
[----:B------:R-:W-:Y:S01]  /*0870*/  LDS R25, [R2+0x400] ;  /* 0x0004000002197984 */ /* 0x000fe20000000800 */
[----:B0-----:R-:W-:-:S03]  /*0880*/  FFMA R4, R4, R12, R21 ;  /* 0x0000000c04047223 */ /* 0x001fc60000000015 */
[----:B------:R-:W-:Y:S01]  /*0890*/  LDS R18, [R2+0x480] ;  /* 0x0004800002127984 */ /* 0x000fe20000000800 */
[----:B-1----:R-:W-:-:S03]  /*08a0*/  FFMA R4, R28, R5, R4 ;  /* 0x000000051c047223 */ /* 0x002fc60000000004 */
[----:B------:R-:W0:Y:S01]  /*08b0*/  LDS.128 R12, [R17+0x20] ;  /* 0x00002000110c7984 */ /* 0x000e220000000c00 */
[----:B--2---:R-:W-:-:S03]  /*08c0*/  FFMA R29, R29, R6, R4 ;  /* 0x000000061d1d7223 */ /* 0x004fc60000000004 */
[----:B------:R-:W1:Y:S01]  /*08d0*/  LDS R21, [R2+0x500] ;  /* 0x0005000002157984 */ /* 0x000e620000000800 */
[----:B---3--:R-:W-:-:S03]  /*08e0*/  FFMA R7, R24, R7, R29 ;  /* 0x0000000718077223 */ /* 0x008fc6000000001d */
[----:B------:R-:W-:Y:S04]  /*08f0*/  LDS R19, [R2+0x600] ;  /* 0x0006000002137984 */ /* 0x000fe80000000800 */
[----:B------:R-:W2:Y:S01]  /*0900*/  LDS R24, [R2+0x580] ;  /* 0x0005800002187984 */ /* 0x000ea20000000800 */
[----:B----4-:R-:W-:-:S03]  /*0910*/  FFMA R27, R8, R27, R7 ;  /* 0x0000001b081b7223 */ /* 0x010fc60000000007 */
[----:B------:R-:W-:Y:S01]  /*0920*/  LDS R20, [R2+0x680] ;  /* 0x0006800002147984 */ /* 0x000fe20000000800 */
[----:B------:R-:W-:-:S03]  /*0930*/  FFMA R26, R26, R9, R27 ;  /* 0x000000091a1a7223 */ /* 0x000fc6000000001b */
[----:B------:R-:W3:Y:S01]  /*0940*/  LDS.128 R4, [R17+0x30] ;  /* 0x0000300011047984 */ /* 0x000ee20000000c00 */
[----:B------:R-:W-:-:S03]  /*0950*/  FFMA R9, R23, R10, R26 ;  /* 0x0000000a17097223 */ /* 0x000fc6000000001a */
[----:B------:R-:W4:Y:S01]  /*0960*/  LDS R23, [R2+0x700] ;  /* 0x0007000002177984 */ /* 0x000f220000000800 */
[----:B------:R-:W-:-:S03]  /*0970*/  FFMA R9, R22, R11, R9 ;  /* 0x0000000b16097223 */ /* 0x000fc60000000009 */
[----:B------:R-:W4:Y:S04]  /*0980*/  LDS R22, [R2+0x780] ;  /* 0x0007800002167984 */ /* 0x000f280000000800 */
[----:B------:R-:W-:Y:S01]  /*0990*/  LDS R26, [R2+0xd80] ;  /* 0x000d8000021a7984 */ /* 0x000fe20000000800 */
[----:B0-----:R-:W-:-:S03]  /*09a0*/  FFMA R27, R12, R25, R9 ;  /* 0x000000190c1b7223 */ /* 0x001fc60000000009 */
[----:B------:R-:W-:Y:S01]  /*09b0*/  LDS R25, [R2+0x800] ;  /* 0x0008000002197984 */ /* 0x000fe20000000800 */
[----:B------:R-:W-:-:S03]  /*09c0*/  FFMA R12, R18, R13, R27 ;  /* 0x0000000d120c7223 */ /* 0x000fc6000000001b */
[----:B------:R-:W0:Y:S01]  /*09d0*/  LDS.128 R8, [R17+0x40] ;  /* 0x0000400011087984 */ /* 0x000e220000000c00 */
[----:B-1----:R-:W-:-:S03]  /*09e0*/  FFMA R13, R21, R14, R12 ;  /* 0x0000000e150d7223 */ /* 0x002fc6000000000c */
[----:B------:R-:W1:Y:S01]  /*09f0*/  LDS R18, [R2+0x880] ;  /* 0x0008800002127984 */ /* 0x000e620000000800 */
[----:B--2---:R-:W-:-:S03]  /*0a00*/  FFMA R13, R24, R15, R13 ;  /* 0x0000000f180d7223 */ /* 0x004fc6000000000d */
[----:B------:R-:W2:Y:S04]  /*0a10*/  LDS R21, [R2+0x900] ;  /* 0x0009000002157984 */ /* 0x000ea80000000800 */
[----:B------:R-:W2:Y:S01]  /*0a20*/  LDS R24, [R2+0x980] ;  /* 0x0009800002187984 */ /* 0x000ea20000000800 */
[----:B---3--:R-:W-:-:S03]  /*0a30*/  FFMA R27, R4, R19, R13 ;  /* 0x00000013041b7223 */ /* 0x008fc6000000000d */
[----:B------:R-:W-:Y:S01]  /*0a40*/  LDS R19, [R2+0xa00] ;  /* 0x000a000002137984 */ /* 0x000fe20000000800 */
[----:B------:R-:W-:-:S03]  /*0a50*/  FFMA R4, R20, R5, R27 ;  /* 0x0000000514047223 */ /* 0x000fc6000000001b */
[----:B------:R-:W3:Y:S01]  /*0a60*/  LDS.128 R12, [R17+0x50] ;  /* 0x00005000110c7984 */ /* 0x000ee20000000c00 */
[----:B----4-:R-:W-:-:S03]  /*0a70*/  FFMA R5, R23, R6, R4 ;  /* 0x0000000617057223 */ /* 0x010fc60000000004 */
[----:B------:R-:W4:Y:S01]  /*0a80*/  LDS R20, [R2+0xa80] ;  /* 0x000a800002147984 */ /* 0x000f220000000800 */
[----:B------:R-:W-:-:S03]  /*0a90*/  FFMA R5, R22, R7, R5 ;  /* 0x0000000716057223 */ /* 0x000fc60000000005 */
[----:B------:R-:W4:Y:S04]  /*0aa0*/  LDS R23, [R2+0xb00] ;  /* 0x000b000002177984 */ /* 0x000f280000000800 */
[----:B------:R-:W4:Y:S01]  /*0ab0*/  LDS R22, [R2+0xb80] ;  /* 0x000b800002167984 */ /* 0x000f220000000800 */
[----:B0-----:R-:W-:-:S03]  /*0ac0*/  FFMA R27, R8, R25, R5 ;  /* 0x00000019081b7223 */ /* 0x001fc60000000005 */
[----:B------:R-:W-:Y:S01]  /*0ad0*/  LDS R25, [R2+0xc00] ;  /* 0x000c000002197984 */ /* 0x000fe20000000800 */
[----:B-1----:R-:W-:-:S03]  /*0ae0*/  FFMA R8, R18, R9, R27 ;  /* 0x0000000912087223 */ /* 0x002fc6000000001b */
[----:B------:R-:W0:Y:S01]  /*0af0*/  LDS.128 R4, [R17+0x60] ;  /* 0x0000600011047984 */ /* 0x000e220000000c00 */
[----:B--2---:R-:W-:-:S03]  /*0b00*/  FFMA R21, R21, R10, R8 ;  /* 0x0000000a15157223 */ /* 0x004fc60000000008 */
[----:B------:R-:W1:Y:S01]  /*0b10*/  LDS R18, [R2+0xc80] ;  /* 0x000c800002127984 */ /* 0x000e620000000800 */
[----:B------:R-:W-:-:S03]  /*0b20*/  FFMA R29, R24, R11, R21 ;  /* 0x0000000b181d7223 */ /* 0x000fc60000000015 */
[----:B------:R-:W2:Y:S04]  /*0b30*/  LDS R27, [R2+0xd00] ;  /* 0x000d0000021b7984 */ /* 0x000ea80000000800 */
[----:B------:R-:W-:Y:S01]  /*0b40*/  LDS R21, [R2+0xe00] ;  /* 0x000e000002157984 */ /* 0x000fe20000000800 */
[----:B---3--:R-:W-:-:S03]  /*0b50*/  FFMA R19, R12, R19, R29 ;  /* 0x000000130c137223 */ /* 0x008fc6000000001d */
[----:B------:R-:W3:Y:S01]  /*0b60*/  LDS.128 R8, [R17+0x70] ;  /* 0x0000700011087984 */ /* 0x000ee20000000c00 */
[----:B----4-:R-:W-:-:S03]  /*0b70*/  FFMA R12, R20, R13, R19 ;  /* 0x0000000d140c7223 */ /* 0x010fc60000000013 */
[----:B------:R-:W4:Y:S01]  /*0b80*/  LDS R24, [R2+0xe80] ;  /* 0x000e800002187984 */ /* 0x000f220000000800 */
[----:B------:R-:W-:-:S03]  /*0b90*/  FFMA R23, R23, R14, R12 ;  /* 0x0000000e17177223 */ /* 0x000fc6000000000c */
[----:B------:R-:W4:Y:S01]  /*0ba0*/  LDS R19, [R2+0xf00] ;  /* 0x000f000002137984 */ /* 0x000f220000000800 */
[----:B------:R-:W3:Y:S01]  /*0bb0*/  LDC.64 R12, c[0x0][0x390] ;  /* 0x0000e400ff0c7b82 */ /* 0x000ee20000000a00 */
[----:B------:R-:W-:Y:S02]  /*0bc0*/  FFMA R15, R22, R15, R23 ;  /* 0x0000000f160f7223 */ /* 0x000fe40000000017 */
[----:B------:R-:W4:Y:S02]  /*0bd0*/  LDS R20, [R2+0xf80] ;  /* 0x000f800002147984 */ /* 0x000f240000000800 */
[----:B0-----:R-:W-:-:S04]  /*0be0*/  FFMA R15, R4, R25, R15 ;  /* 0x00000019040f7223 */ /* 0x001fc8000000000f */
[----:B-1----:R-:W-:-:S04]  /*0bf0*/  FFMA R18, R18, R5, R15 ;  /* 0x0000000512127223 */ /* 0x002fc8000000000f */
[----:B--2---:R-:W-:Y:S01]  /*0c00*/  FFMA R27, R27, R6, R18 ;  /* 0x000000061b1b7223 */ /* 0x004fe20000000012 */
[----:B---3--:R-:W-:-:S04]  /*0c10*/  IMAD.WIDE R12, R3, 0x4, R12 ;  /* 0x00000004030c7825 */ /* 0x008fc800078e020c */
[----:B------:R-:W-:-:S04]  /*0c20*/  FFMA R7, R26, R7, R27 ;  /* 0x000000071a077223 */ /* 0x000fc8000000001b */
[----:B------:R-:W-:-:S04]  /*0c30*/  FFMA R7, R8, R21, R7 ;  /* 0x0000001508077223 */ /* 0x000fc80000000007 */
[----:B----4-:R-:W-:-:S04]  /*0c40*/  FFMA R24, R24, R9, R7 ;  /* 0x0000000918187223 */ /* 0x010fc80000000007 */
[----:B------:R-:W-:-:S04]  /*0c50*/  FFMA R19, R19, R10, R24 ;  /* 0x0000000a13137223 */ /* 0x000fc80000000018 */
[----:B------:R-:W-:-:S05]  /*0c60*/  FFMA R11, R20, R11, R19 ;  /* 0x0000000b140b7223 */ /* 0x000fca0000000013 */
[----:B------:R-:W-:Y:S01]  /*0c70*/  STG.E desc[UR8][R12.64], R11 ;  /* 0x0000000b0c007986 */ /* 0x000fe2000c101908 */
[----:B------:R-:W-:Y:S05]  /*0c80*/  EXIT ;  /* 0x000000000000794d */ /* 0x000fea0003800000 */
.L_x_2:
[----:B------:R-:W-:-:S00]  /*0c90*/  BRA `(.L_x_2) ;  /* 0xfffffffc00fc7947 */ /* 0x000fc0000383ffff */
[----:B------:R-:W-:-:S00]  /*0ca0*/  NOP ;  /* 0x0000000000007918 */ /* 0x000fc00000000000 */
        /* <DEDUP_REMOVED lines=13> */
.L_x_33:


//--------------------- .text._Z10matrixmu_4ILi16EEvPfS0_S0_i --------------------------
	.section	.text._Z10matrixmu_4ILi16EEvPfS0_S0_i,"ax",@progbits
	.align	128
        .global         _Z10matrixmu_4ILi16EEvPfS0_S0_i
        .type           _Z10matrixmu_4ILi16EEvPfS0_S0_i,@function
        .size           _Z10matrixmu_4ILi16EEvPfS0_S0_i,(.L_x_34 - _Z10matrixmu_4ILi16EEvPfS0_S0_i)
        .other          _Z10matrixmu_4ILi16EEvPfS0_S0_i,@"STO_CUDA_ENTRY STV_DEFAULT"
_Z10matrixmu_4ILi16EEvPfS0_S0_i:
.text._Z10matrixmu_4ILi16EEvPfS0_S0_i:
[----:B------:R-:W-:Y:S01]  /*0000*/  LDC R1, c[0x0][0x37c] ;  /* 0x0000df00ff017b82 */ /* 0x000fe20000000800 */
[----:B------:R-:W0:Y:S01]  /*0010*/  S2R R2, SR_TID.Y ;  /* 0x0000000000027919 */ /* 0x000e220000002200 */
[----:B------:R-:W1:Y:S01]  /*0020*/  LDCU UR7, c[0x0][0x398] ;  /* 0x00007300ff0777ac */ /* 0x000e620008000800 */
[----:B------:R-:W-:Y:S01]  /*0030*/  MOV R22, 0x4 ;  /* 0x0000000400167802 */ /* 0x000fe20000000f00 */
[----:B------:R-:W0:Y:S01]  /*0040*/  S2R R5, SR_CTAID.Y ;  /* 0x0000000000057919 */ /* 0x000e220000002600 */
[----:B------:R-:W2:Y:S01]  /*0050*/  LDCU.128 UR8, c[0x0][0x380] ;  /* 0x00007000ff0877ac */ /* 0x000ea20008000c00 */
[----:B------:R-:W3:Y:S01]  /*0060*/  S2R R14, SR_CTAID.X ;  /* 0x00000000000e7919 */ /* 0x000ee20000002500 */
[----:B------:R-:W4:Y:S01]  /*0070*/  LDCU.64 UR12, c[0x0][0x358] ;  /* 0x00006b00ff0c77ac */ /* 0x000f220008000a00 */
[----:B------:R-:W3:Y:S01]  /*0080*/  S2R R0, SR_TID.X ;  /* 0x0000000000007919 */ /* 0x000ee20000002100 */
[----:B0-----:R-:W-:Y:S01]  /*0090*/  LEA R16, R5, R2, 0x4 ;  /* 0x0000000205107211 */ /* 0x001fe200078e20ff */
[----:B------:R-:W-:Y:S01]  /*00a0*/  HFMA2 R5, -RZ, RZ, 0, 2.384185791015625e-07 ;  /* 0x00000004ff057431 */ /* 0x000fe200000001ff */
[----:B---3--:R-:W-:-:S03]  /*00b0*/  LEA R3, R14, R0, 0x4 ;  /* 0x000000000e037211 */ /* 0x008fc600078e20ff */
[----:B-1----:R-:W-:Y:S02]  /*00c0*/  IMAD R21, R16, UR7, R0 ;  /* 0x0000000710157c24 */ /* 0x002fe4000f8e0200 */
[----:B------:R-:W-:Y:S02]  /*00d0*/  IMAD R4, R2, UR7, R3 ;  /* 0x0000000702047c24 */ /* 0x000fe4000f8e0203 */
[----:B--2---:R-:W-:-:S04]  /*00e0*/  IMAD.WIDE R22, R21, R22, UR8 ;  /* 0x0000000815167e25 */ /* 0x004fc8000f8e0216 */
[----:B------:R-:W-:Y:S01]  /*00f0*/  IMAD.WIDE R4, R4, R5, UR10 ;  /* 0x0000000a04047e25 */ /* 0x000fe2000f8e0205 */
[----:B----4-:R0:W5:Y:S04]  /*0100*/  LDG.E R19, desc[UR12][R22.64] ;  /* 0x0000000c16137981 */ /* 0x010168000c1e1900 */
[----:B------:R0:W5:Y:S01]  /*0110*/  LDG.E R18, desc[UR12][R4.64] ;  /* 0x0000000c04127981 */ /* 0x000162000c1e1900 */
[----:B------:R-:W1:Y:S01]  /*0120*/  S2UR UR6, SR_CgaCtaId ;  /* 0x00000000000679c3 */ /* 0x000e620000008800 */
[----:B------:R-:W-:Y:S01]  /*0130*/  UISETP.GE.AND UP0, UPT, UR7, 0x20, UPT ;  /* 0x000000200700788c */ /* 0x000fe2000bf06270 */
[----:B------:R-:W-:Y:S01]  /*0140*/  UMOV UR4, 0x400 ;  /* 0x0000040000047882 */ /* 0x000fe20000000000 */
[----:B------:R-:W-:Y:S01]  /*0150*/  HFMA2 R27, -RZ, RZ, 0, 0 ;  /* 0x00000000ff1b7431 */ /* 0x000fe200000001ff */
[----:B-1----:R-:W-:-:S06]  /*0160*/  ULEA UR5, UR6, UR4, 0x18 ;  /* 0x0000000406057291 */ /* 0x002fcc000f8ec0ff */
[----:B------:R-:W-:Y:S01]  /*0170*/  LEA R17, R2, UR5, 0x6 ;  /* 0x0000000502117c11 */ /* 0x000fe2000f8e30ff */
[----:B0-----:R-:W-:Y:S06]  /*0180*/  BRA.U !UP0, `(.L_x_3) ;  /* 0x0000000908d07547 */ /* 0x001fec000b800000 */
[----:B------:R-:W-:Y:S01]  /*0190*/  UISETP.GE.U32.AND UP0, UPT, UR7, 0x30, UPT ;  /* 0x000000300700788c */ /* 0x000fe2000bf06070 */
[----:B------:R-:W-:Y:S01]  /*01a0*/  MOV R27, RZ ;  /* 0x000000ff001b7202 */ /* 0x000fe20000000f00 */
[----:B------:R-:W-:Y:S01]  /*01b0*/  USHF.R.U32.HI UR5, URZ, 0x4, UR7 ;  /* 0x00000004ff057899 */ /* 0x000fe20008011607 */
[----:B------:R-:W-:-:S06]  /*01c0*/  MOV R9, 0x10 ;  /* 0x0000001000097802 */ /* 0x000fcc0000000f00 */
[----:B------:R-:W-:Y:S05]  /*01d0*/  BRA.U !UP0, `(.L_x_4) ;  /* 0x0000000508d87547 */ /* 0x000fea000b800000 */
[----:B------:R-:W-:Y:S01]  /*01e0*/  UIADD3 UR4, UPT, UPT, UR4, 0x400, URZ ;  /* 0x0000040004047890 */ /* 0x000fe2000fffe0ff */
[C---:B------:R-:W-:Y:S01]  /*01f0*/  IADD3 R5, PT, PT, R2.reuse, 0x20, RZ ;  /* 0x0000002002057810 */ /* 0x040fe20007ffe0ff */
[----:B------:R-:W-:Y:S01]  /*0200*/  UIADD3 UR5, UPT, UPT, UR5, -0x1, URZ ;  /* 0xffffffff05057890 */ /* 0x000fe2000fffe0ff */
[----:B------:R-:W-:Y:S01]  /*0210*/  IADD3 R7, PT, PT, R2, 0x10, RZ ;  /* 0x0000001002077810 */ /* 0x000fe20007ffe0ff */
[----:B------:R-:W-:Y:S01]  /*0220*/  ULEA UR4, UR6, UR4, 0x18 ;  /* 0x0000000406047291 */ /* 0x000fe2000f8ec0ff */
[----:B------:R-:W-:Y:S01]  /*0230*/  IADD3 R21, PT, PT, R21, 0x10, RZ ;  /* 0x0000001015157810 */ /* 0x000fe20007ffe0ff */
[--C-:B------:R-:W-:Y:S01]  /*0240*/  IMAD R5, R5, UR7, R0.reuse ;  /* 0x0000000705057c24 */ /* 0x100fe2000f8e0200 */
[----:B------:R-:W-:Y:S01]  /*0250*/  ULOP3.LUT UR5, UR5, 0xfffffffe, URZ, 0xc0, !UPT ;  /* 0xfffffffe05057892 */ /* 0x000fe2000f8ec0ff */
[----:B------:R-:W-:Y:S01]  /*0260*/  IMAD R7, R7, UR7, R0 ;  /* 0x0000000707077c24 */ /* 0x000fe2000f8e0200 */
[----:B------:R-:W-:Y:S02]  /*0270*/  MOV R27, RZ ;  /* 0x000000ff001b7202 */ /* 0x000fe40000000f00 */
[----:B------:R-:W-:Y:S01]  /*0280*/  LEA R15, R0, UR4, 0x2 ;  /* 0x00000004000f7c11 */ /* 0x000fe2000f8e10ff */
[----:B------:R-:W-:Y:S01]  /*0290*/  UIADD3 UR5, UPT, UPT, -UR5, URZ, URZ ;  /* 0x000000ff05057290 */ /* 0x000fe2000fffe1ff */
[C---:B------:R-:W-:Y:S01]  /*02a0*/  LEA R20, R14.reuse, R5, 0x4 ;  /* 0x000000050e147211 */ /* 0x040fe200078e20ff */
[----:B------:R-:W-:Y:S01]  /*02b0*/  UMOV UR4, URZ ;  /* 0x000000ff00047c82 */ /* 0x000fe20008000000 */
[----:B------:R-:W-:-:S02]  /*02c0*/  LEA R14, R14, R7, 0x4 ;  /* 0x000000070e0e7211 */ /* 0x000fc400078e20ff */
[----:B------:R-:W-:Y:S02]  /*02d0*/  LEA R12, R0, R17, 0x2 ;  /* 0x00000011000c7211 */ /* 0x000fe400078e10ff */
[----:B------:R-:W-:-:S07]  /*02e0*/  LEA R13, R2, R15, 0x6 ;  /* 0x0000000f020d7211 */ /* 0x000fce00078e30ff */
.L_x_5:
[----:B-----5:R-:W-:Y:S01]  /*02f0*/  STS [R12], R19 ;  /* 0x000000130c007388 */ /* 0x020fe20000000800 */
[----:B------:R-:W-:Y:S01]  /*0300*/  HFMA2 R28, -RZ, RZ, 0, 2.384185791015625e-07 ;  /* 0x00000004ff1c7431 */ /* 0x000fe200000001ff */
[----:B------:R-:W-:Y:S02]  /*0310*/  MOV R5, 0x4 ;  /* 0x0000000400057802 */ /* 0x000fe40000000f00 */
[----:B------:R-:W-:Y:S03]  /*0320*/  STS [R13], R18 ;  /* 0x000000120d007388 */ /* 0x000fe60000000800 */
[----:B------:R-:W-:Y:S01]  /*0330*/  IMAD.WIDE.U32 R4, R14, R5, UR10 ;  /* 0x0000000a0e047e25 */ /* 0x000fe2000f8e0005 */
[----:B------:R-:W-:Y:S03]  /*0340*/  BAR.SYNC.DEFER_BLOCKING 0x0 ;  /* 0x0000000000007b1d */ /* 0x000fe60000010000 */
[----:B------:R-:W-:-:S05]  /*0350*/  IMAD.WIDE R28, R21, R28, UR8 ;  /* 0x00000008151c7e25 */ /* 0x000fca000f8e021c */
[----:B------:R-:W2:Y:S04]  /*0360*/  LDG.E R25, desc[UR12][R28.64] ;  /* 0x0000000c1c197981 */ /* 0x000ea8000c1e1900 */
[----:B------:R0:W3:Y:S04]  /*0370*/  LDG.E R24, desc[UR12][R4.64] ;  /* 0x0000000c04187981 */ /* 0x0000e8000c1e1900 */
[----:B------:R-:W-:Y:S04]  /*0380*/  LDS R6, [R15] ;  /* 0x000000000f067984 */ /* 0x000fe80000000800 */
[----:B------:R-:W1:Y:S04]  /*0390*/  LDS.128 R8, [R17] ;  /* 0x0000000011087984 */ /* 0x000e680000000c00 */
[----:B------:R-:W4:Y:S04]  /*03a0*/  LDS R7, [R15+0x40] ;  /* 0x000040000f077984 */ /* 0x000f280000000800 */
[----:B0-----:R-:W0:Y:S04]  /*03b0*/  LDS R4, [R15+0x80] ;  /* 0x000080000f047984 */ /* 0x001e280000000800 */
[----:B------:R-:W0:Y:S04]  /*03c0*/  LDS R26, [R15+0xc0] ;  /* 0x0000c0000f1a7984 */ /* 0x000e280000000800 */
[----:B------:R-:W-:Y:S04]  /*03d0*/  LDS R18, [R15+0x1c0] ;  /* 0x0001c0000f127984 */ /* 0x000fe80000000800 */
[----:B------:R-:W-:Y:S01]  /*03e0*/  LDS R19, [R15+0x2c0] ;  /* 0x0002c0000f137984 */ /* 0x000fe20000000800 */
[----:B-1----:R-:W-:-:S03]  /*03f0*/  FFMA R6, R8, R6, R27 ;  /* 0x0000000608067223 */ /* 0x002fc6000000001b */
[----:B------:R-:W-:Y:S01]  /*0400*/  LDS R8, [R15+0x100] ;  /* 0x000100000f087984 */ /* 0x000fe20000000800 */
[----:B----4-:R-:W-:-:S03]  /*0410*/  FFMA R7, R7, R9, R6 ;  /* 0x0000000907077223 */ /* 0x010fc60000000006 */
[----:B------:R-:W-:Y:S01]  /*0420*/  LDS R27, [R15+0x380] ;  /* 0x000380000f1b7984 */ /* 0x000fe20000000800 */
[----:B0-----:R-:W-:-:S03]  /*0430*/  FFMA R9, R4, R10, R7 ;  /* 0x0000000a04097223 */ /* 0x001fc60000000007 */
[----:B------:R-:W0:Y:S01]  /*0440*/  LDS.128 R4, [R17+0x10] ;  /* 0x0000100011047984 */ /* 0x000e220000000c00 */
[----:B------:R-:W-:-:S03]  /*0450*/  FFMA R9, R26, R11, R9 ;  /* 0x0000000b1a097223 */ /* 0x000fc60000000009 */
[----:B------:R-:W1:Y:S04]  /*0460*/  LDS R11, [R15+0x140] ;  /* 0x000140000f0b7984 */ /* 0x000e680000000800 */
[----:B------:R-:W4:Y:S04]  /*0470*/  LDS R10, [R15+0x180] ;  /* 0x000180000f0a7984 */ /* 0x000f280000000800 */
[----:B------:R-:W-:Y:S01]  /*0480*/  LDS R26, [R15+0x3c0] ;  /* 0x0003c0000f1a7984 */ /* 0x000fe20000000800 */
[----:B0-----:R-:W-:-:S04]  /*0490*/  FFMA R4, R4, R8, R9 ;  /* 0x0000000804047223 */ /* 0x001fc80000000009 */
[----:B-1----:R-:W-:Y:S02]  /*04a0*/  FFMA R5, R11, R5, R4 ;  /* 0x000000050b057223 */ /* 0x002fe40000000004 */
[----:B------:R-:W-:Y:S02]  /*04b0*/  LDS R4, [R15+0x200] ;  /* 0x000200000f047984 */ /* 0x000fe40000000800 */
[----:B----4-:R-:W-:Y:S02]  /*04c0*/  FFMA R5, R10, R6, R5 ;  /* 0x000000060a057223 */ /* 0x010fe40000000005 */
[----:B------:R-:W0:Y:S02]  /*04d0*/  LDS.128 R8, [R17+0x20] ;  /* 0x0000200011087984 */ /* 0x000e240000000c00 */
[----:B------:R-:W-:Y:S02]  /*04e0*/  FFMA R5, R18, R7, R5 ;  /* 0x0000000712057223 */ /* 0x000fe40000000005 */
[----:B------:R-:W1:Y:S04]  /*04f0*/  LDS R7, [R15+0x240] ;  /* 0x000240000f077984 */ /* 0x000e680000000800 */
[----:B------:R-:W4:Y:S01]  /*0500*/  LDS R6, [R15+0x280] ;  /* 0x000280000f067984 */ /* 0x000f220000000800 */
[----:B0-----:R-:W-:-:S03]  /*0510*/  FFMA R4, R8, R4, R5 ;  /* 0x0000000408047223 */ /* 0x001fc60000000005 */
[----:B------:R-:W-:Y:S01]  /*0520*/  LDS R8, [R15+0x340] ;  /* 0x000340000f087984 */ /* 0x000fe20000000800 */
[----:B-1----:R-:W-:-:S03]  /*0530*/  FFMA R7, R7, R9, R4 ;  /* 0x0000000907077223 */ /* 0x002fc60000000004 */
[----:B------:R-:W-:Y:S01]  /*0540*/  LDS R9, [R15+0x300] ;  /* 0x000300000f097984 */ /* 0x000fe20000000800 */
[----:B----4-:R-:W-:-:S04]  /*0550*/  FFMA R6, R6, R10, R7 ;  /* 0x0000000a06067223 */ /* 0x010fc80000000007 */
[----:B------:R-:W-:Y:S01]  /*0560*/  FFMA R11, R19, R11, R6 ;  /* 0x0000000b130b7223 */ /* 0x000fe20000000006 */
[----:B------:R-:W-:Y:S01]  /*0570*/  HFMA2 R19, -RZ, RZ, 0, 2.384185791015625e-07 ;  /* 0x00000004ff137431 */ /* 0x000fe200000001ff */
[----:B------:R-:W0:Y:S01]  /*0580*/  LDS.128 R4, [R17+0x30] ;  /* 0x0000300011047984 */ /* 0x000e220000000c00 */
[----:B------:R-:W-:Y:S01]  /*0590*/  BAR.SYNC.DEFER_BLOCKING 0x0 ;  /* 0x0000000000007b1d */ /* 0x000fe20000010000 */
[----:B0-----:R-:W-:-:S04]  /*05a0*/  FFMA R9, R4, R9, R11 ;  /* 0x0000000904097223 */ /* 0x001fc8000000000b */
[----:B------:R-:W-:-:S04]  /*05b0*/  FFMA R4, R8, R5, R9 ;  /* 0x0000000508047223 */ /* 0x000fc80000000009 */
[----:B------:R-:W-:-:S04]  /*05c0*/  FFMA R4, R27, R6, R4 ;  /* 0x000000061b047223 */ /* 0x000fc80000000004 */
[----:B------:R-:W-:Y:S01]  /*05d0*/  FFMA R7, R26, R7, R4 ;  /* 0x000000071a077223 */ /* 0x000fe20000000004 */
[----:B--2---:R-:W-:Y:S04]  /*05e0*/  STS [R12], R25 ;  /* 0x000000190c007388 */ /* 0x004fe80000000800 */
[----:B---3--:R0:W-:Y:S01]  /*05f0*/  STS [R13], R24 ;  /* 0x000000180d007388 */ /* 0x0081e20000000800 */
[----:B------:R-:W-:Y:S01]  /*0600*/  BAR.SYNC.DEFER_BLOCKING 0x0 ;  /* 0x0000000000007b1d */ /* 0x000fe20000010000 */
[----:B0-----:R-:W-:-:S05]  /*0610*/  IMAD.WIDE.U32 R24, R20, R19, UR10 ;  /* 0x0000000a14187e25 */ /* 0x001fca000f8e0013 */
[----:B------:R-:W-:Y:S04]  /*0620*/  LDS R5, [R15] ;  /* 0x000000000f057984 */ /* 0x000fe80000000800 */
[----:B------:R-:W0:Y:S04]  /*0630*/  LDS.128 R8, [R17] ;  /* 0x0000000011087984 */ /* 0x000e280000000c00 */
[----:B------:R-:W1:Y:S04]  /*0640*/  LDS R6, [R15+0x40] ;  /* 0x000040000f067984 */ /* 0x000e680000000800 */
[----:B------:R-:W2:Y:S04]  /*0650*/  LDS R27, [R15+0x80] ;  /* 0x000080000f1b7984 */ /* 0x000ea80000000800 */
[----:B------:R-:W3:Y:S04]  /*0660*/  LDS R26, [R15+0xc0] ;  /* 0x0000c0000f1a7984 */ /* 0x000ee80000000800 */
[----:B------:R4:W5:Y:S04]  /*0670*/  LDG.E R19, desc[UR12][R28.64+0x40] ;  /* 0x0000400c1c137981 */ /* 0x000968000c1e1900 */
[----:B------:R4:W5:Y:S01]  /*0680*/  LDG.E R18, desc[UR12][R24.64] ;  /* 0x0000000c18127981 */ /* 0x000962000c1e1900 */
[----:B------:R-:W-:Y:S01]  /*0690*/  UIADD3 UR5, UPT, UPT, UR5, 0x2, URZ ;  /* 0x0000000205057890 */ /* 0x000fe2000fffe0ff */
[----:B------:R-:W-:Y:S01]  /*06a0*/  IADD3 R21, PT, PT, R21, 0x20, RZ ;  /* 0x0000002015157810 */ /* 0x000fe20007ffe0ff */
[----:B------:R-:W-:-:S02]  /*06b0*/  UIADD3 UR4, UPT, UPT, UR4, 0x20, URZ ;  /* 0x0000002004047890 */ /* 0x000fc4000fffe0ff */
[----:B------:R-:W-:Y:S01]  /*06c0*/  UISETP.NE.AND UP0, UPT, UR5, URZ, UPT ;  /* 0x000000ff0500728c */ /* 0x000fe2000bf05270 */
[----:B----4-:R-:W-:Y:S04]  /*06d0*/  LDS R29, [R15+0x140] ;  /* 0x000140000f1d7984 */ /* 0x010fe80000000800 */
[----:B------:R-:W-:Y:S04]  /*06e0*/  LDS R25, [R15+0x180] ;  /* 0x000180000f197984 */ /* 0x000fe80000000800 */
[----:B------:R-:W-:Y:S01]  /*06f0*/  LDS R24, [R15+0x1c0] ;  /* 0x0001c0000f187984 */ /* 0x000fe20000000800 */
[----:B0-----:R-:W-:-:S04]  /*0700*/  FFMA R8, R8, R5, R7 ;  /* 0x0000000508087223 */ /* 0x001fc80000000007 */
[----:B-1----:R-:W-:Y:S02]  /*0710*/  FFMA R8, R6, R9, R8 ;  /* 0x0000000906087223 */ /* 0x002fe40000000008 */
[----:B------:R-:W-:Y:S02]  /*0720*/  LDS R9, [R15+0x100] ;  /* 0x000100000f097984 */ /* 0x000fe40000000800 */
[----:B--2---:R-:W-:Y:S02]  /*0730*/  FFMA R27, R27, R10, R8 ;  /* 0x0000000a1b1b7223 */ /* 0x004fe40000000008 */
[----:B------:R-:W0:Y:S02]  /*0740*/  LDS.128 R4, [R17+0x10] ;  /* 0x0000100011047984 */ /* 0x000e240000000c00 */
[----:B---3--:R-:W-:-:S04]  /*0750*/  FFMA R11, R26, R11, R27 ;  /* 0x0000000b1a0b7223 */ /* 0x008fc8000000001b */
[----:B0-----:R-:W-:Y:S02]  /*0760*/  FFMA R4, R4, R9, R11 ;  /* 0x0000000904047223 */ /* 0x001fe4000000000b */
[----:B------:R-:W-:Y:S02]  /*0770*/  LDS.128 R8, [R17+0x20] ;  /* 0x0000200011087984 */ /* 0x000fe40000000c00 */
[----:B------:R-:W-:Y:S02]  /*0780*/  FFMA R4, R29, R5, R4 ;  /* 0x000000051d047223 */ /* 0x000fe40000000004 */
[----:B------:R-:W0:Y:S02]  /*0790*/  LDS R5, [R15+0x200] ;  /* 0x000200000f057984 */ /* 0x000e240000000800 */
[----:B------:R-:W-:Y:S02]  /*07a0*/  FFMA R27, R25, R6, R4 ;  /* 0x00000006191b7223 */ /* 0x000fe40000000004 */
[----:B------:R-:W1:Y:S02]  /*07b0*/  LDS R29, [R15+0x240] ;  /* 0x000240000f1d7984 */ /* 0x000e640000000800 */
[----:B------:R-:W-:-:S02]  /*07c0*/  FFMA R7, R24, R7, R27 ;  /* 0x0000000718077223 */ /* 0x000fc4000000001b */
[----:B------:R-:W2:Y:S04]  /*07d0*/  LDS R25, [R15+0x280] ;  /* 0x000280000f197984 */ /* 0x000ea80000000800 */
[----:B------:R-:W3:Y:S01]  /*07e0*/  LDS R24, [R15+0x2c0] ;  /* 0x0002c0000f187984 */ /* 0x000ee20000000800 */
[----:B0-----:R-:W-:-:S03]  /*07f0*/  FFMA R8, R8, R5, R7 ;  /* 0x0000000508087223 */ /* 0x001fc60000000007 */
[----:B------:R-:W-:Y:S01]  /*0800*/  LDS.128 R4, [R17+0x30] ;  /* 0x0000300011047984 */ /* 0x000fe20000000c00 */
[----:B-1----:R-:W-:-:S03]  /*0810*/  FFMA R8, R29, R9, R8 ;  /* 0x000000091d087223 */ /* 0x002fc60000000008 */
[----:B------:R-:W0:Y:S01]  /*0820*/  LDS R9, [R15+0x300] ;  /* 0x000300000f097984 */ /* 0x000e220000000800 */
[----:B--2---:R-:W-:-:S03]  /*0830*/  FFMA R27, R25, R10, R8 ;  /* 0x0000000a191b7223 */ /* 0x004fc60000000008 */
[----:B------:R-:W1:Y:S01]  /*0840*/  LDS R29, [R15+0x340] ;  /* 0x000340000f1d7984 */ /* 0x000e620000000800 */
[----:B---3--:R-:W-:-:S03]  /*0850*/  FFMA R11, R24, R11, R27 ;  /* 0x0000000b180b7223 */ /* 0x008fc6000000001b */
[----:B------:R-:W2:Y:S04]  /*0860*/  LDS R25, [R15+0x380] ;  /* 0x000380000f197984 */ /* 0x000ea80000000800 */
[----:B------:R-:W3:Y:S01]  /*0870*/  LDS R27, [R15+0x3c0] ;  /* 0x0003c0000f1b7984 */ /* 0x000ee20000000800 */
[----:B0-----:R-:W-:Y:S01]  /*0880*/  FFMA R4, R4, R9, R11 ;  /* 0x0000000904047223 */ /* 0x001fe2000000000b */
[----:B------:R-:W-:-:S03]  /*0890*/  MOV R9, UR7 ;  /* 0x0000000700097c02 */ /* 0x000fc60008000f00 */
[----:B-1----:R-:W-:Y:S01]  /*08a0*/  FFMA R4, R29, R5, R4 ;  /* 0x000000051d047223 */ /* 0x002fe20000000004 */
[----:B------:R-:W-:Y:S02]  /*08b0*/  MOV R5, UR7 ;  /* 0x0000000700057c02 */ /* 0x000fe40008000f00 */
[----:B------:R-:W-:Y:S01]  /*08c0*/  LEA R14, R9, R14, 0x5 ;  /* 0x0000000e090e7211 */ /* 0x000fe200078e28ff */
[----:B--2---:R-:W-:Y:S01]  /*08d0*/  FFMA R4, R25, R6, R4 ;  /* 0x0000000619047223 */ /* 0x004fe20000000004 */
[----:B------:R-:W-:-:S03]  /*08e0*/  LEA R20, R5, R20, 0x5 ;  /* 0x0000001405147211 */ /* 0x000fc600078e28ff */
[----:B---3--:R-:W-:Y:S01]  /*08f0*/  FFMA R27, R27, R7, R4 ;  /* 0x000000071b1b7223 */ /* 0x008fe20000000004 */
[----:B------:R-:W-:Y:S06]  /*0900*/  BAR.SYNC.DEFER_BLOCKING 0x0 ;  /* 0x0000000000007b1d */ /* 0x000fec0000010000 */
[----:B------:R-:W-:Y:S05]  /*0910*/  BRA.U UP0, `(.L_x_5) ;  /* 0xfffffff900747547 */ /* 0x000fea000b83ffff */
[----:B------:R-:W-:-:S06]  /*0920*/  UIADD3 UR4, UPT, UPT, UR4, 0x10, URZ ;  /* 0x0000001004047890 */ /* 0x000fcc000fffe0ff */
[----:B------:R-:W-:-:S07]  /*0930*/  MOV R9, UR4 ;  /* 0x0000000400097c02 */ /* 0x000fce0008000f00 */
.L_x_4:
[----:B------:R-:W-:-:S04]  /*0940*/  USHF.R.U32.HI UR4, URZ, 0x4, UR7 ;  /* 0x00000004ff047899 */ /* 0x000fc80008011607 */
[----:B------:R-:W-:-:S04]  /*0950*/  ULOP3.LUT UR4, UR4, 0x1, URZ, 0xc0, !UPT ;  /* 0x0000000104047892 */ /* 0x000fc8000f8ec0ff */
[----:B------:R-:W-:-:S09]  /*0960*/  UISETP.NE.U32.AND UP0, UPT, UR4, 0x1, UPT ;  /* 0x000000010400788c */ /* 0x000fd2000bf05070 */
[----:B------:R-:W-:Y:S05]  /*0970*/  BRA.U !UP0, `(.L_x_3) ;  /* 0x0000000108d47547 */ /* 0x000fea000b800000 */
[----:B------:R-:W-:Y:S01]  /*0980*/  UMOV UR4, 0x400 ;  /* 0x0000040000047882 */ /* 0x000fe20000000000 */
[----:B------:R-:W-:Y:S01]  /*0990*/  LEA R6, R0, R17, 0x2 ;  /* 0x0000001100067211 */ /* 0x000fe200078e10ff */
[----:B------:R-:W-:Y:S01]  /*09a0*/  UIADD3 UR4, UPT, UPT, UR4, 0x400, URZ ;  /* 0x0000040004047890 */ /* 0x000fe2000fffe0ff */
[----:B------:R-:W-:Y:S01]  /*09b0*/  IADD3 R4, PT, PT, R2, R9, RZ ;  /* 0x0000000902047210 */ /* 0x000fe20007ffe0ff */
[----:B------:R-:W-:Y:S01]  /*09c0*/  IMAD.WIDE R8, R9, 0x4, R22 ;  /* 0x0000000409087825 */ /* 0x000fe200078e0216 */
[----:B------:R-:W-:Y:S01]  /*09d0*/  MOV R11, 0x4 ;  /* 0x00000004000b7802 */ /* 0x000fe20000000f00 */
[----:B------:R-:W-:Y:S01]  /*09e0*/  ULEA UR4, UR6, UR4, 0x18 ;  /* 0x0000000406047291 */ /* 0x000fe2000f8ec0ff */
[----:B-----5:R0:W-:Y:S01]  /*09f0*/  STS [R6], R19 ;  /* 0x0000001306007388 */ /* 0x0201e20000000800 */
[----:B------:R-:W-:-:S04]  /*0a00*/  IMAD R4, R4, UR7, R3 ;  /* 0x0000000704047c24 */ /* 0x000fc8000f8e0203 */
[----:B------:R-:W-:Y:S01]  /*0a10*/  LEA R21, R0, UR4, 0x2 ;  /* 0x0000000400157c11 */ /* 0x000fe2000f8e10ff */
[----:B------:R-:W-:-:S03]  /*0a20*/  IMAD.WIDE.U32 R10, R4, R11, UR10 ;  /* 0x0000000a040a7e25 */ /* 0x000fc6000f8e000b */
[----:B------:R-:W-:-:S05]  /*0a30*/  LEA R25, R2, R21, 0x6 ;  /* 0x0000001502197211 */ /* 0x000fca00078e30ff */
[----:B------:R-:W-:Y:S01]  /*0a40*/  STS [R25], R18 ;  /* 0x0000001219007388 */ /* 0x000fe20000000800 */
[----:B------:R-:W-:Y:S06]  /*0a50*/  BAR.SYNC.DEFER_BLOCKING 0x0 ;  /* 0x0000000000007b1d */ /* 0x000fec0000010000 */
[----:B------:R-:W-:Y:S04]  /*0a60*/  LDS R23, [R21] ;  /* 0x0000000015177984 */ /* 0x000fe80000000800 */
[----:B------:R-:W1:Y:S04]  /*0a70*/  LDS.128 R12, [R17] ;  /* 0x00000000110c7984 */ /* 0x000e680000000c00 */
[----:B------:R-:W2:Y:S04]  /*0a80*/  LDS R26, [R21+0x40] ;  /* 0x00004000151a7984 */ /* 0x000ea80000000800 */
[----:B------:R-:W3:Y:S04]  /*0a90*/  LDS R28, [R21+0x80] ;  /* 0x00008000151c7984 */ /* 0x000ee80000000800 */
[----:B------:R-:W4:Y:S04]  /*0aa0*/  LDS R22, [R21+0xc0] ;  /* 0x0000c00015167984 */ /* 0x000f280000000800 */
[----:B------:R-:W-:Y:S04]  /*0ab0*/  LDS R29, [R21+0x100] ;  /* 0x00010000151d7984 */ /* 0x000fe80000000800 */
[----:B------:R-:W4:Y:S04]  /*0ac0*/  LDS.128 R4, [R17+0x10] ;  /* 0x0000100011047984 */ /* 0x000f280000000c00 */
[----:B------:R-:W4:Y:S04]  /*0ad0*/  LDS R24, [R21+0x140] ;  /* 0x0001400015187984 */ /* 0x000f280000000800 */
[----:B------:R-:W4:Y:S04]  /*0ae0*/  LDS R25, [R21+0x180] ;  /* 0x0001800015197984 */ /* 0x000f280000000800 */
[----:B------:R-:W4:Y:S04]  /*0af0*/  LDS R20, [R21+0x1c0] ;  /* 0x0001c00015147984 */ /* 0x000f280000000800 */
[----:B0-----:R-:W5:Y:S01]  /*0b00*/  LDG.E R19, desc[UR12][R8.64] ;  /* 0x0000000c08137981 */ /* 0x001f62000c1e1900 */
[----:B-1----:R-:W-:-:S03]  /*0b10*/  FFMA R12, R12, R23, R27 ;  /* 0x000000170c0c7223 */ /* 0x002fc6000000001b */
[----:B------:R0:W5:Y:S01]  /*0b20*/  LDG.E R18, desc[UR12][R10.64] ;  /* 0x0000000c0a127981 */ /* 0x000162000c1e1900 */
[----:B--2---:R-:W-:-:S03]  /*0b30*/  FFMA R13, R26, R13, R12 ;  /* 0x0000000d1a0d7223 */ /* 0x004fc6000000000c */
[----:B------:R-:W-:Y:S01]  /*0b40*/  LDS R23, [R21+0x200] ;  /* 0x0002000015177984 */ /* 0x000fe20000000800 */
[----:B---3--:R-:W-:-:S03]  /*0b50*/  FFMA R13, R28, R14, R13 ;  /* 0x0000000e1c0d7223 */ /* 0x008fc6000000000d */
[----:B------:R-:W-:Y:S01]  /*0b60*/  LDS R27, [R21+0x280] ;  /* 0x00028000151b7984 */ /* 0x000fe20000000800 */
[----:B----4-:R-:W-:-:S03]  /*0b70*/  FFMA R13, R22, R15, R13 ;  /* 0x0000000f160d7223 */ /* 0x010fc6000000000d */
[----:B0-----:R-:W0:Y:S04]  /*0b80*/  LDS.128 R8, [R17+0x20] ;  /* 0x0000200011087984 */ /* 0x001e280000000c00 */
[----:B------:R-:W1:Y:S01]  /*0b90*/  LDS R22, [R21+0x240] ;  /* 0x0002400015167984 */ /* 0x000e620000000800 */
[----:B------:R-:W-:-:S03]  /*0ba0*/  FFMA R13, R4, R29, R13 ;  /* 0x0000001d040d7223 */ /* 0x000fc6000000000d */
[----:B------:R-:W2:Y:S01]  /*0bb0*/  LDS R4, [R21+0x2c0] ;  /* 0x0002c00015047984 */ /* 0x000ea20000000800 */
[----:B------:R-:W-:-:S03]  /*0bc0*/  FFMA R24, R24, R5, R13 ;  /* 0x0000000518187223 */ /* 0x000fc6000000000d */
[----:B------:R-:W-:Y:S01]  /*0bd0*/  LDS R5, [R21+0x300] ;  /* 0x0003000015057984 */ /* 0x000fe20000000800 */
[----:B------:R-:W-:-:S03]  /*0be0*/  FFMA R25, R25, R6, R24 ;  /* 0x0000000619197223 */ /* 0x000fc60000000018 */
[----:B------:R-:W3:Y:S01]  /*0bf0*/  LDS.128 R12, [R17+0x30] ;  /* 0x00003000110c7984 */ /* 0x000ee20000000c00 */
[----:B------:R-:W-:-:S03]  /*0c00*/  FFMA R25, R20, R7, R25 ;  /* 0x0000000714197223 */ /* 0x000fc60000000019 */
[----:B------:R-:W4:Y:S04]  /*0c10*/  LDS R6, [R21+0x340] ;  /* 0x0003400015067984 */ /* 0x000f280000000800 */
[----:B------:R-:W4:Y:S04]  /*0c20*/  LDS R7, [R21+0x380] ;  /* 0x0003800015077984 */ /* 0x000f280000000800 */
[----:B------:R-:W4:Y:S01]  /*0c30*/  LDS R20, [R21+0x3c0] ;  /* 0x0003c00015147984 */ /* 0x000f220000000800 */
[----:B0-----:R-:W-:-:S04]  /*0c40*/  FFMA R23, R8, R23, R25 ;  /* 0x0000001708177223 */ /* 0x001fc80000000019 */
[----:B-1----:R-:W-:-:S04]  /*0c50*/  FFMA R22, R22, R9, R23 ;  /* 0x0000000916167223 */ /* 0x002fc80000000017 */
[----:B------:R-:W-:-:S04]  /*0c60*/  FFMA R27, R27, R10, R22 ;  /* 0x0000000a1b1b7223 */ /* 0x000fc80000000016 */
[----:B--2---:R-:W-:-:S04]  /*0c70*/  FFMA R11, R4, R11, R27 ;  /* 0x0000000b040b7223 */ /* 0x004fc8000000001b */
[----:B---3--:R-:W-:-:S04]  /*0c80*/  FFMA R5, R12, R5, R11 ;  /* 0x000000050c057223 */ /* 0x008fc8000000000b */
[----:B----4-:R-:W-:-:S04]  /*0c90*/  FFMA R6, R6, R13, R5 ;  /* 0x0000000d06067223 */ /* 0x010fc80000000005 */
[----:B------:R-:W-:-:S04]  /*0ca0*/  FFMA R7, R7, R14, R6 ;  /* 0x0000000e07077223 */ /* 0x000fc80000000006 */
[----:B------:R-:W-:Y:S01]  /*0cb0*/  FFMA R27, R20, R15, R7 ;  /* 0x0000000f141b7223 */ /* 0x000fe20000000007 */
[----:B------:R-:W-:Y:S06]  /*0cc0*/  BAR.SYNC.DEFER_BLOCKING 0x0 ;  /* 0x0000000000007b1d */ /* 0x000fec0000010000 */
.L_x_3:
[----:B------:R-:W-:Y:S01]  /*0cd0*/  UMOV UR4, 0x400 ;  /* 0x0000040000047882 */ /* 0x000fe20000000000 */
[----:B------:R-:W-:Y:S01]  /*0ce0*/  LEA R14, R0, R17, 0x2 ;  /* 0x00000011000e7211 */ /* 0x000fe200078e10ff */
[----:B------:R-:W-:Y:S01]  /*0cf0*/  UIADD3 UR4, UPT, UPT, UR4, 0x400, URZ ;  /* 0x0000040004047890 */ /* 0x000fe2000fffe0ff */
[----:B------:R-:W-:-:S03]  /*0d00*/  IMAD R3, R16, UR7, R3 ;  /* 0x0000000710037c24 */ /* 0x000fc6000f8e0203 */
[----:B------:R-:W-:Y:S01]  /*0d10*/  ULEA UR4, UR6, UR4, 0x18 ;  /* 0x0000000406047291 */ /* 0x000fe2000f8ec0ff */
[----:B-----5:R-:W-:Y:S05]  /*0d20*/  STS [R14], R19 ;  /* 0x000000130e007388 */ /* 0x020fea0000000800 */
[----:B------:R-:W-:-:S04]  /*0d30*/  LEA R21, R0, UR4, 0x2 ;  /* 0x0000000400157c11 */ /* 0x000fc8000f8e10ff */
[----:B------:R-:W-:-:S05]  /*0d40*/  LEA R13, R2, R21, 0x6 ;  /* 0x00000015020d7211 */ /* 0x000fca00078e30ff */
[----:B------:R-:W-:Y:S01]  /*0d50*/  STS [R13], R18 ;  /* 0x000000120d007388 */ /* 0x000fe20000000800 */
[----:B------:R-:W-:Y:S06]  /*0d60*/  BAR.SYNC.DEFER_BLOCKING 0x0 ;  /* 0x0000000000007b1d */ /* 0x000fec0000010000 */
[----:B------:R-:W-:Y:S04]  /*0d70*/  LDS R12, [R21] ;  /* 0x00000000150c7984 */ /* 0x000fe80000000800 */
[----:B------:R-:W0:Y:S04]  /*0d80*/  LDS.128 R4, [R17] ;  /* 0x0000000011047984 */ /* 0x000e280000000c00 */
        /* <DEDUP_REMOVED lines=16> */
[----:B------:R-:W2:Y:S04]  /*0e90*/  LDS R20, [R21+0x2c0] ;  /* 0x0002c00015147984 */ /* 0x000ea80000000800 */
[----:B------:R-:W-:Y:S01]  /*0ea0*/  LDS R29, [R21+0x300] ;  /* 0x00030000151d7984 */ /* 0x000fe20000000800 */
[----:B----4-:R-:W-:-:S03]  /*0eb0*/  FFMA R8, R8, R23, R24 ;  /* 0x0000001708087223 */ /* 0x010fc60000000018 */
[----:B------:R-:W3:Y:S01]  /*0ec0*/  LDS.128 R4, [R17+0x30] ;  /* 0x0000300011047984 */ /* 0x000ee20000000c00 */
[----:B------:R-:W-:-:S03]  /*0ed0*/  FFMA R8, R0, R9, R8 ;  /* 0x0000000900087223 */ /* 0x000fc60000000008 */
[----:B------:R-:W4:Y:S01]  /*0ee0*/  LDS R22, [R21+0x340] ;  /* 0x0003400015167984 */ /* 0x000f220000000800 */
[----:B------:R-:W-:-:S03]  /*0ef0*/  FFMA R19, R19, R10, R8 ;  /* 0x0000000a13137223 */ /* 0x000fc60000000008 */
[----:B------:R-:W4:Y:S01]  /*0f00*/  LDS R23, [R21+0x380] ;  /* 0x0003800015177984 */ /* 0x000f220000000800 */
[----:B------:R-:W2:Y:S01]  /*0f10*/  LDC.64 R8, c[0x0][0x390] ;  /* 0x0000e400ff087b82 */ /* 0x000ea20000000a00 */
[----:B------:R-:W-:Y:S02]  /*0f20*/  FFMA R11, R2, R11, R19 ;  /* 0x0000000b020b7223 */ /* 0x000fe40000000013 */
[----:B------:R-:W4:Y:S02]  /*0f30*/  LDS R0, [R21+0x3c0] ;  /* 0x0003c00015007984 */ /* 0x000f240000000800 */
[----:B0-----:R-:W-:-:S04]  /*0f40*/  FFMA R11, R12, R25, R11 ;  /* 0x000000190c0b7223 */ /* 0x001fc8000000000b */
[----:B------:R-:W-:-:S04]  /*0f50*/  FFMA R18, R18, R13, R11 ;  /* 0x0000000d12127223 */ /* 0x000fc8000000000b */
[----:B-1----:R-:W-:Y:S01]  /*0f60*/  FFMA R27, R27, R14, R18 ;  /* 0x0000000e1b1b7223 */ /* 0x002fe20000000012 */
[----:B--2---:R-:W-:-:S04]  /*0f70*/  IMAD.WIDE R8, R3, 0x4, R8 ;  /* 0x0000000403087825 */ /* 0x004fc800078e0208 */
[----:B------:R-:W-:-:S04]  /*0f80*/  FFMA R15, R20, R15, R27 ;  /* 0x0000000f140f7223 */ /* 0x000fc8000000001b */
[----:B---3--:R-:W-:-:S04]  /*0f90*/  FFMA R15, R4, R29, R15 ;  /* 0x0000001d040f7223 */ /* 0x008fc8000000000f */
[----:B----4-:R-:W-:-:S04]  /*0fa0*/  FFMA R22, R22, R5, R15 ;  /* 0x0000000516167223 */ /* 0x010fc8000000000f */
[----:B------:R-:W-:-:S04]  /*0fb0*/  FFMA R23, R23, R6, R22 ;  /* 0x0000000617177223 */ /* 0x000fc80000000016 */
[----:B------:R-:W-:-:S05]  /*0fc0*/  FFMA R7, R0, R7, R23 ;  /* 0x0000000700077223 */ /* 0x000fca0000000017 */
[----:B------:R-:W-:Y:S01]  /*0fd0*/  STG.E desc[UR12][R8.64], R7 ;  /* 0x0000000708007986 */ /* 0x000fe2000c10190c */
[----:B------:R-:W-:Y:S05]  /*0fe0*/  EXIT ;  /* 0x000000000000794d */ /* 0x000fea0003800000 */
.L_x_6:
        /* <DEDUP_REMOVED lines=9> */
.L_x_34:


//--------------------- .text._Z10matrixmu_4ILi8EEvPfS0_S0_i --------------------------
	.section	.text._Z10matrixmu_4ILi8EEvPfS0_S0_i,"ax",@progbits
	.align	128
        .global         _Z10matrixmu_4ILi8EEvPfS0_S0_i
        .type           _Z10matrixmu_4ILi8EEvPfS0_S0_i,@function
        .size           _Z10matrixmu_4ILi8EEvPfS0_S0_i,(.L_x_35 - _Z10matrixmu_4ILi8EEvPfS0_S0_i)
        .other          _Z10matrixmu_4ILi8EEvPfS0_S0_i,@"STO_CUDA_ENTRY STV_DEFAULT"
_Z10matrixmu_4ILi8EEvPfS0_S0_i:
.text._Z10matrixmu_4ILi8EEvPfS0_S0_i:
[----:B------:R-:W-:Y:S01]  /*0000*/  LDC R1, c[0x0][0x37c] ;  /* 0x0000df00ff017b82 */ /* 0x000fe20000000800 */
[----:B------:R-:W0:Y:S01]  /*0010*/  S2R R6, SR_CTAID.Y ;  /* 0x0000000000067919 */ /* 0x000e220000002600 */
[----:B------:R-:W1:Y:S01]  /*0020*/  LDCU UR7, c[0x0][0x398] ;  /* 0x00007300ff0777ac */ /* 0x000e620008000800 */
[----:B------:R-:W-:Y:S01]  /*0030*/  HFMA2 R9, -RZ, RZ, 0, 2.384185791015625e-07 ;  /* 0x00000004ff097431 */ /* 0x000fe200000001ff */
[----:B------:R-:W-:Y:S01]  /*0040*/  MOV R11, 0x4 ;  /* 0x00000004000b7802 */ /* 0x000fe20000000f00 */
[----:B------:R-:W0:Y:S01]  /*0050*/  S2R R7, SR_TID.Y ;  /* 0x0000000000077919 */ /* 0x000e220000002200 */
[----:B------:R-:W2:Y:S01]  /*0060*/  LDCU.128 UR12, c[0x0][0x380] ;  /* 0x00007000ff0c77ac */ /* 0x000ea20008000c00 */
[----:B------:R-:W1:Y:S01]  /*0070*/  S2R R17, SR_TID.X ;  /* 0x0000000000117919 */ /* 0x000e620000002100 */
[----:B------:R-:W3:Y:S01]  /*0080*/  LDCU.64 UR8, c[0x0][0x358] ;  /* 0x00006b00ff0877ac */ /* 0x000ee20008000a00 */
[----:B------:R-:W4:Y:S01]  /*0090*/  S2R R16, SR_CTAID.X ;  /* 0x0000000000107919 */ /* 0x000f220000002500 */
[----:B0-----:R-:W-:-:S05]  /*00a0*/  LEA R6, R6, R7, 0x3 ;  /* 0x0000000706067211 */ /* 0x001fca00078e18ff */
[----:B-1----:R-:W-:Y:S01]  /*00b0*/  IMAD R22, R6, UR7, R17 ;  /* 0x0000000706167c24 */ /* 0x002fe2000f8e0211 */
[----:B----4-:R-:W-:-:S03]  /*00c0*/  LEA R5, R16, R17, 0x3 ;  /* 0x0000001110057211 */ /* 0x010fc600078e18ff */
[----:B--2---:R-:W-:-:S04]  /*00d0*/  IMAD.WIDE R8, R22, R9, UR12 ;  /* 0x0000000c16087e25 */ /* 0x004fc8000f8e0209 */
[----:B------:R-:W-:Y:S01]  /*00e0*/  IMAD R10, R7, UR7, R5 ;  /* 0x00000007070a7c24 */ /* 0x000fe2000f8e0205 */
[----:B---3--:R0:W5:Y:S03]  /*00f0*/  LDG.E R24, desc[UR8][R8.64] ;  /* 0x0000000808187981 */ /* 0x008166000c1e1900 */
[----:B------:R-:W-:-:S05]  /*0100*/  IMAD.WIDE R10, R10, R11, UR14 ;  /* 0x0000000e0a0a7e25 */ /* 0x000fca000f8e020b */
[----:B------:R0:W5:Y:S01]  /*0110*/  LDG.E R23, desc[UR8][R10.64] ;  /* 0x000000080a177981 */ /* 0x000162000c1e1900 */
[----:B------:R-:W1:Y:S01]  /*0120*/  S2UR UR6, SR_CgaCtaId ;  /* 0x00000000000679c3 */ /* 0x000e620000008800 */
[----:B------:R-:W-:Y:S02]  /*0130*/  UMOV UR4, 0x400 ;  /* 0x0000040000047882 */ /* 0x000fe40000000000 */
[----:B------:R-:W-:Y:S02]  /*0140*/  UIADD3 UR5, UPT, UPT, UR4, 0x100, URZ ;  /* 0x0000010004057890 */ /* 0x000fe4000fffe0ff */
[----:B------:R-:W-:Y:S01]  /*0150*/  UISETP.GE.AND UP0, UPT, UR7, 0x10, UPT ;  /* 0x000000100700788c */ /* 0x000fe2000bf06270 */
[----:B------:R-:W-:Y:S01]  /*0160*/  HFMA2 R25, -RZ, RZ, 0, 0 ;  /* 0x00000000ff197431 */ /* 0x000fe200000001ff */
[----:B-1----:R-:W-:Y:S02]  /*0170*/  ULEA UR4, UR6, UR4, 0x18 ;  /* 0x0000000406047291 */ /* 0x002fe4000f8ec0ff */
[----:B------:R-:W-:-:S04]  /*0180*/  ULEA UR5, UR6, UR5, 0x18 ;  /* 0x0000000506057291 */ /* 0x000fc8000f8ec0ff */
[----:B------:R-:W-:Y:S02]  /*0190*/  LEA R0, R7, UR4, 0x5 ;  /* 0x0000000407007c11 */ /* 0x000fe4000f8e28ff */
[C---:B------:R-:W-:Y:S02]  /*01a0*/  LEA R2, R17.reuse, UR5, 0x2 ;  /* 0x0000000511027c11 */ /* 0x040fe4000f8e10ff */
[----:B------:R-:W-:Y:S02]  /*01b0*/  LEA R3, R17, R0, 0x2 ;  /* 0x0000000011037211 */ /* 0x000fe400078e10ff */
[----:B------:R-:W-:Y:S01]  /*01c0*/  LEA R4, R7, R2, 0x5 ;  /* 0x0000000207047211 */ /* 0x000fe200078e28ff */
[----:B0-----:R-:W-:Y:S06]  /*01d0*/  BRA.U !UP0, `(.L_x_7) ;  /* 0x0000000908e87547 */ /* 0x001fec000b800000 */
[----:B------:R-:W-:Y:S01]  /*01e0*/  UISETP.GE.U32.AND UP0, UPT, UR7, 0x28, UPT ;  /* 0x000000280700788c */ /* 0x000fe2000bf06070 */
[----:B------:R-:W-:Y:S01]  /*01f0*/  MOV R25, RZ ;  /* 0x000000ff00197202 */ /* 0x000fe20000000f00 */
[----:B------:R-:W-:Y:S01]  /*0200*/  ULEA.HI UR4, UR7, 0xffffffff, URZ, 0x1d ;  /* 0xffffffff07047891 */ /* 0x000fe2000f8fe8ff */
[----:B------:R-:W-:-:S06]  /*0210*/  MOV R8, 0x1 ;  /* 0x0000000100087802 */ /* 0x000fcc0000000f00 */
[----:B------:R-:W-:Y:S05]  /*0220*/  BRA.U !UP0, `(.L_x_8) ;  /* 0x0000000908247547 */ /* 0x000fea000b800000 */
[C---:B------:R-:W-:Y:S01]  /*0230*/  IADD3 R8, PT, PT, R7.reuse, 0x20, RZ ;  /* 0x0000002007087810 */ /* 0x040fe20007ffe0ff */
[----:B------:R-:W-:Y:S01]  /*0240*/  ULOP3.LUT UR4, UR4, 0xfffffffc, URZ, 0xc0, !UPT ;  /* 0xfffffffc04047892 */ /* 0x000fe2000f8ec0ff */
[C---:B------:R-:W-:Y:S02]  /*0250*/  IADD3 R10, PT, PT, R7.reuse, 0x18, RZ ;  /* 0x00000018070a7810 */ /* 0x040fe40007ffe0ff */
[C---:B------:R-:W-:Y:S01]  /*0260*/  IADD3 R11, PT, PT, R7.reuse, 0x10, RZ ;  /* 0x00000010070b7810 */ /* 0x040fe20007ffe0ff */
[--C-:B------:R-:W-:Y:S01]  /*0270*/  IMAD R9, R8, UR7, R17.reuse ;  /* 0x0000000708097c24 */ /* 0x100fe2000f8e0211 */
[----:B------:R-:W-:Y:S01]  /*0280*/  IADD3 R12, PT, PT, R7, 0x8, RZ ;  /* 0x00000008070c7810 */ /* 0x000fe20007ffe0ff */
[--C-:B------:R-:W-:Y:S01]  /*0290*/  IMAD R19, R10, UR7, R17.reuse ;  /* 0x000000070a137c24 */ /* 0x100fe2000f8e0211 */
[----:B------:R-:W-:Y:S01]  /*02a0*/  IADD3 R21, PT, PT, R22, 0x8, RZ ;  /* 0x0000000816157810 */ /* 0x000fe20007ffe0ff */
[--C-:B------:R-:W-:Y:S01]  /*02b0*/  IMAD R11, R11, UR7, R17.reuse ;  /* 0x000000070b0b7c24 */ /* 0x100fe2000f8e0211 */
[----:B------:R-:W-:Y:S01]  /*02c0*/  MOV R25, RZ ;  /* 0x000000ff00197202 */ /* 0x000fe20000000f00 */
[----:B------:R-:W-:Y:S01]  /*02d0*/  IMAD R17, R12, UR7, R17 ;  /* 0x000000070c117c24 */ /* 0x000fe2000f8e0211 */
[C---:B------:R-:W-:Y:S01]  /*02e0*/  LEA R20, R16.reuse, R9, 0x3 ;  /* 0x0000000910147211 */ /* 0x040fe200078e18ff */
[----:B------:R-:W-:Y:S01]  /*02f0*/  UIADD3 UR5, UPT, UPT, -UR4, URZ, URZ ;  /* 0x000000ff04057290 */ /* 0x000fe2000fffe1ff */
[----:B------:R-:W-:-:S02]  /*0300*/  LEA R19, R16, R19, 0x3 ;  /* 0x0000001310137211 */ /* 0x000fc400078e18ff */
[C---:B------:R-:W-:Y:S01]  /*0310*/  LEA R18, R16.reuse, R11, 0x3 ;  /* 0x0000000b10127211 */ /* 0x040fe200078e18ff */
[----:B------:R-:W-:Y:S01]  /*0320*/  UMOV UR4, URZ ;  /* 0x000000ff00047c82 */ /* 0x000fe20008000000 */
[----:B------:R-:W-:-:S07]  /*0330*/  LEA R17, R16, R17, 0x3 ;  /* 0x0000001110117211 */ /* 0x000fce00078e18ff */
.L_x_9:
[----:B-----5:R-:W-:Y:S01]  /*0340*/  STS [R3], R24 ;  /* 0x0000001803007388 */ /* 0x020fe20000000800 */
[----:B------:R-:W-:Y:S01]  /*0350*/  HFMA2 R26, -RZ, RZ, 0, 2.384185791015625e-07 ;  /* 0x00000004ff1a7431 */ /* 0x000fe200000001ff */
[----:B------:R-:W-:Y:S02]  /*0360*/  MOV R28, 0x4 ;  /* 0x00000004001c7802 */ /* 0x000fe40000000f00 */
[----:B------:R0:W-:Y:S03]  /*0370*/  STS [R4], R23 ;  /* 0x0000001704007388 */ /* 0x0001e60000000800 */
[----:B------:R-:W-:Y:S01]  /*0380*/  IMAD.WIDE.U32 R28, R17, R28, UR14 ;  /* 0x0000000e111c7e25 */ /* 0x000fe2000f8e001c */
[----:B------:R-:W-:Y:S03]  /*0390*/  BAR.SYNC.DEFER_BLOCKING 0x0 ;  /* 0x0000000000007b1d */ /* 0x000fe60000010000 */
[----:B------:R-:W-:-:S05]  /*03a0*/  IMAD.WIDE R26, R21, R26, UR12 ;  /* 0x0000000c151a7e25 */ /* 0x000fca000f8e021a */
[----:B0-----:R-:W2:Y:S04]  /*03b0*/  LDG.E R23, desc[UR8][R26.64] ;  /* 0x000000081a177981 */ /* 0x001ea8000c1e1900 */
[----:B------:R0:W3:Y:S04]  /*03c0*/  LDG.E R28, desc[UR8][R28.64] ;  /* 0x000000081c1c7981 */ /* 0x0000e8000c1e1900 */
[----:B------:R-:W-:Y:S04]  /*03d0*/  LDS R12, [R2] ;  /* 0x00000000020c7984 */ /* 0x000fe80000000800 */
[----:B------:R-:W1:Y:S01]  /*03e0*/  LDS.128 R8, [R0] ;  /* 0x0000000000087984 */ /* 0x000e620000000c00 */
[----:B0-----:R-:W-:-:S03]  /*03f0*/  HFMA2 R29, -RZ, RZ, 0, 2.384185791015625e-07 ;  /* 0x00000004ff1d7431 */ /* 0x001fc600000001ff */
[----:B------:R-:W0:Y:S04]  /*0400*/  LDS R13, [R2+0x20] ;  /* 0x00002000020d7984 */ /* 0x000e280000000800 */
[----:B------:R-:W4:Y:S01]  /*0410*/  LDS R14, [R2+0x40] ;  /* 0x00004000020e7984 */ /* 0x000f220000000800 */
[----:B-1----:R-:W-:-:S03]  /*0420*/  FFMA R8, R8, R12, R25 ;  /* 0x0000000c08087223 */ /* 0x002fc60000000019 */
[----:B------:R-:W1:Y:S01]  /*0430*/  LDS R25, [R2+0x60] ;  /* 0x0000600002197984 */ /* 0x000e620000000800 */
[----:B0-----:R-:W-:-:S03]  /*0440*/  FFMA R9, R13, R9, R8 ;  /* 0x000000090d097223 */ /* 0x001fc60000000008 */
[----:B------:R-:W-:Y:S01]  /*0450*/  LDS R8, [R2+0x80] ;  /* 0x0000800002087984 */ /* 0x000fe20000000800 */
[----:B----4-:R-:W-:-:S03]  /*0460*/  FFMA R10, R14, R10, R9 ;  /* 0x0000000a0e0a7223 */ /* 0x010fc60000000009 */
[----:B------:R-:W0:Y:S04]  /*0470*/  LDS.128 R12, [R0+0x10] ;  /* 0x00001000000c7984 */ /* 0x000e280000000c00 */
[----:B------:R-:W-:Y:S01]  /*0480*/  LDS R9, [R2+0xc0] ;  /* 0x0000c00002097984 */ /* 0x000fe20000000800 */
[----:B-1----:R-:W-:-:S04]  /*0490*/  FFMA R11, R25, R11, R10 ;  /* 0x0000000b190b7223 */ /* 0x002fc8000000000a */
[----:B0-----:R-:W-:Y:S02]  /*04a0*/  FFMA R12, R12, R8, R11 ;  /* 0x000000080c0c7223 */ /* 0x001fe4000000000b */
[----:B------:R-:W0:Y:S04]  /*04b0*/  LDS R11, [R2+0xa0] ;  /* 0x0000a000020b7984 */ /* 0x000e280000000800 */
[----:B------:R-:W1:Y:S01]  /*04c0*/  LDS R8, [R2+0xe0] ;  /* 0x0000e00002087984 */ /* 0x000e620000000800 */
[----:B------:R-:W-:Y:S06]  /*04d0*/  BAR.SYNC.DEFER_BLOCKING 0x0 ;  /* 0x0000000000007b1d */ /* 0x000fec0000010000 */
[----:B--2---:R-:W-:Y:S04]  /*04e0*/  STS [R3], R23 ;  /* 0x0000001703007388 */ /* 0x004fe80000000800 */
[----:B---3--:R2:W-:Y:S01]  /*04f0*/  STS [R4], R28 ;  /* 0x0000001c04007388 */ /* 0x0085e20000000800 */
[----:B------:R-:W-:Y:S01]  /*0500*/  BAR.SYNC.DEFER_BLOCKING 0x0 ;  /* 0x0000000000007b1d */ /* 0x000fe20000010000 */
[----:B--2---:R-:W-:-:S05]  /*0510*/  IMAD.WIDE.U32 R28, R18, R29, UR14 ;  /* 0x0000000e121c7e25 */ /* 0x004fca000f8e001d */
[----:B------:R-:W2:Y:S04]  /*0520*/  LDG.E R24, desc[UR8][R26.64+0x20] ;  /* 0x000020081a187981 */ /* 0x000ea8000c1e1900 */
[----:B------:R-:W3:Y:S01]  /*0530*/  LDG.E R29, desc[UR8][R28.64] ;  /* 0x000000081c1d7981 */ /* 0x000ee2000c1e1900 */
[----:B0-----:R-:W-:-:S03]  /*0540*/  FFMA R12, R11, R13, R12 ;  /* 0x0000000d0b0c7223 */ /* 0x001fc6000000000c */
[----:B------:R-:W-:Y:S01]  /*0550*/  LDS R13, [R2+0x20] ;  /* 0x00002000020d7984 */ /* 0x000fe20000000800 */
[----:B------:R-:W-:-:S03]  /*0560*/  FFMA R9, R9, R14, R12 ;  /* 0x0000000e09097223 */ /* 0x000fc6000000000c */
[----:B------:R-:W-:Y:S01]  /*0570*/  LDS R12, [R2] ;  /* 0x00000000020c7984 */ /* 0x000fe20000000800 */
[----:B-1----:R-:W-:-:S03]  /*0580*/  FFMA R15, R8, R15, R9 ;  /* 0x0000000f080f7223 */ /* 0x002fc60000000009 */
[----:B------:R-:W0:Y:S04]  /*0590*/  LDS.128 R8, [R0] ;  /* 0x0000000000087984 */ /* 0x000e280000000c00 */
[----:B------:R-:W1:Y:S04]  /*05a0*/  LDS R14, [R2+0x40] ;  /* 0x00004000020e7984 */ /* 0x000e680000000800 */
[----:B------:R-:W4:Y:S01]  /*05b0*/  LDS R23, [R2+0x60] ;  /* 0x0000600002177984 */ /* 0x000f220000000800 */
[----:B0-----:R-:W-:-:S04]  /*05c0*/  FFMA R8, R8, R12, R15 ;  /* 0x0000000c08087223 */ /* 0x001fc8000000000f */
[----:B------:R-:W-:Y:S02]  /*05d0*/  FFMA R9, R13, R9, R8 ;  /* 0x000000090d097223 */ /* 0x000fe40000000008 */
[----:B------:R-:W-:Y:S02]  /*05e0*/  LDS R8, [R2+0x80] ;  /* 0x0000800002087984 */ /* 0x000fe40000000800 */
[----:B-1----:R-:W-:Y:S02]  /*05f0*/  FFMA R10, R14, R10, R9 ;  /* 0x0000000a0e0a7223 */ /* 0x002fe40000000009 */
[----:B------:R-:W0:Y:S02]  /*0600*/  LDS.128 R12, [R0+0x10] ;  /* 0x00001000000c7984 */ /* 0x000e240000000c00 */
[----:B----4-:R-:W-:Y:S02]  /*0610*/  FFMA R11, R23, R11, R10 ;  /* 0x0000000b170b7223 */ /* 0x010fe4000000000a */
[----:B------:R-:W1:Y:S04]  /*0620*/  LDS R23, [R2+0xa0] ;  /* 0x0000a00002177984 */ /* 0x000e680000000800 */
[----:B------:R-:W-:Y:S01]  /*0630*/  LDS R10, [R2+0xe0] ;  /* 0x0000e000020a7984 */ /* 0x000fe20000000800 */
[----:B0-----:R-:W-:Y:S01]  /*0640*/  FFMA R12, R12, R8, R11 ;  /* 0x000000080c0c7223 */ /* 0x001fe2000000000b */
[----:B------:R-:W-:-:S02]  /*0650*/  MOV R8, 0x4 ;  /* 0x0000000400087802 */ /* 0x000fc40000000f00 */
[----:B------:R-:W0:Y:S01]  /*0660*/  LDS R11, [R2+0xc0] ;  /* 0x0000c000020b7984 */ /* 0x000e220000000800 */
[----:B------:R-:W-:Y:S02]  /*0670*/  BAR.SYNC.DEFER_BLOCKING 0x0 ;  /* 0x0000000000007b1d */ /* 0x000fe40000010000 */
[----:B------:R-:W-:-:S04]  /*0680*/  IMAD.WIDE.U32 R8, R19, R8, UR14 ;  /* 0x0000000e13087e25 */ /* 0x000fc8000f8e0008 */
[----:B--2---:R-:W-:Y:S04]  /*0690*/  STS [R3], R24 ;  /* 0x0000001803007388 */ /* 0x004fe80000000800 */
[----:B---3--:R2:W-:Y:S01]  /*06a0*/  STS [R4], R29 ;  /* 0x0000001d04007388 */ /* 0x0085e20000000800 */
[----:B------:R-:W-:Y:S06]  /*06b0*/  BAR.SYNC.DEFER_BLOCKING 0x0 ;  /* 0x0000000000007b1d */ /* 0x000fec0000010000 */
[----:B------:R-:W3:Y:S04]  /*06c0*/  LDG.E R28, desc[UR8][R26.64+0x40] ;  /* 0x000040081a1c7981 */ /* 0x000ee8000c1e1900 */
[----:B------:R4:W3:Y:S01]  /*06d0*/  LDG.E R25, desc[UR8][R8.64] ;  /* 0x0000000808197981 */ /* 0x0008e2000c1e1900 */
[----:B-1----:R-:W-:Y:S01]  /*06e0*/  FFMA R12, R23, R13, R12 ;  /* 0x0000000d170c7223 */ /* 0x002fe2000000000c */
[----:B--2---:R-:W-:-:S02]  /*06f0*/  HFMA2 R29, -RZ, RZ, 0, 2.384185791015625e-07 ;  /* 0x00000004ff1d7431 */ /* 0x004fc400000001ff */
[----:B------:R-:W-:Y:S01]  /*0700*/  LDS R23, [R2+0x20] ;  /* 0x0000200002177984 */ /* 0x000fe20000000800 */
[----:B0-----:R-:W-:-:S03]  /*0710*/  FFMA R11, R11, R14, R12 ;  /* 0x0000000e0b0b7223 */ /* 0x001fc6000000000c */
[----:B------:R-:W-:Y:S01]  /*0720*/  LDS R24, [R2+0x40] ;  /* 0x0000400002187984 */ /* 0x000fe20000000800 */
[----:B------:R-:W-:-:S03]  /*0730*/  FFMA R11, R10, R15, R11 ;  /* 0x0000000f0a0b7223 */ /* 0x000fc6000000000b */
[----:B------:R-:W-:Y:S04]  /*0740*/  LDS R10, [R2] ;  /* 0x00000000020a7984 */ /* 0x000fe80000000800 */
[----:B------:R-:W0:Y:S02]  /*0750*/  LDS.128 R12, [R0] ;  /* 0x00000000000c7984 */ /* 0x000e240000000c00 */
[----:B0-----:R-:W-:Y:S02]  /*0760*/  FFMA R10, R12, R10, R11 ;  /* 0x0000000a0c0a7223 */ /* 0x001fe4000000000b */
[----:B------:R-:W-:Y:S02]  /*0770*/  LDS R12, [R2+0x80] ;  /* 0x00008000020c7984 */ /* 0x000fe40000000800 */
[----:B------:R-:W-:-:S02]  /*0780*/  FFMA R13, R23, R13, R10 ;  /* 0x0000000d170d7223 */ /* 0x000fc4000000000a */
[----:B------:R-:W0:Y:S02]  /*0790*/  LDS R23, [R2+0x60] ;  /* 0x0000600002177984 */ /* 0x000e240000000800 */
[----:B------:R-:W-:Y:S02]  /*07a0*/  FFMA R14, R24, R14, R13 ;  /* 0x0000000e180e7223 */ /* 0x000fe4000000000d */
[----:B----4-:R-:W1:Y:S04]  /*07b0*/  LDS.128 R8, [R0+0x10] ;  /* 0x0000100000087984 */ /* 0x010e680000000c00 */
[----:B------:R-:W-:Y:S01]  /*07c0*/  LDS R13, [R2+0xc0] ;  /* 0x0000c000020d7984 */ /* 0x000fe20000000800 */
[----:B0-----:R-:W-:-:S04]  /*07d0*/  FFMA R15, R23, R15, R14 ;  /* 0x0000000f170f7223 */ /* 0x001fc8000000000e */
[----:B-1----:R-:W-:Y:S02]  /*07e0*/  FFMA R12, R8, R12, R15 ;  /* 0x0000000c080c7223 */ /* 0x002fe4000000000f */
[----:B------:R-:W0:Y:S04]  /*07f0*/  LDS R15, [R2+0xa0] ;  /* 0x0000a000020f7984 */ /* 0x000e280000000800 */
[----:B------:R-:W1:Y:S01]  /*0800*/  LDS R8, [R2+0xe0] ;  /* 0x0000e00002087984 */ /* 0x000e620000000800 */
[----:B------:R-:W-:Y:S01]  /*0810*/  BAR.SYNC.DEFER_BLOCKING 0x0 ;  /* 0x0000000000007b1d */ /* 0x000fe20000010000 */
[----:B0-----:R-:W-:-:S04]  /*0820*/  FFMA R12, R15, R9, R12 ;  /* 0x000000090f0c7223 */ /* 0x001fc8000000000c */
[----:B------:R-:W-:-:S04]  /*0830*/  FFMA R9, R13, R10, R12 ;  /* 0x0000000a0d097223 */ /* 0x000fc8000000000c */
[----:B-1----:R-:W-:Y:S01]  /*0840*/  FFMA R9, R8, R11, R9 ;  /* 0x0000000b08097223 */ /* 0x002fe20000000009 */
[----:B------:R-:W-:-:S04]  /*0850*/  UIADD3 UR5, UPT, UPT, UR5, 0x4, URZ ;  /* 0x0000000405057890 */ /* 0x000fc8000fffe0ff */
[----:B------:R-:W-:Y:S01]  /*0860*/  UISETP.NE.AND UP0, UPT, UR5, URZ, UPT ;  /* 0x000000ff0500728c */ /* 0x000fe2000bf05270 */
[----:B------:R-:W-:Y:S01]  /*0870*/  IADD3 R21, PT, PT, R21, 0x20, RZ ;  /* 0x0000002015157810 */ /* 0x000fe20007ffe0ff */
[----:B------:R-:W-:Y:S01]  /*0880*/  UIADD3 UR4, UPT, UPT, UR4, 0x4, URZ ;  /* 0x0000000404047890 */ /* 0x000fe2000fffe0ff */
[----:B---3--:R0:W-:Y:S04]  /*0890*/  STS [R3], R28 ;  /* 0x0000001c03007388 */ /* 0x0081e80000000800 */
[----:B------:R-:W-:Y:S01]  /*08a0*/  STS [R4], R25 ;  /* 0x0000001904007388 */ /* 0x000fe20000000800 */
[----:B------:R-:W-:Y:S01]  /*08b0*/  BAR.SYNC.DEFER_BLOCKING 0x0 ;  /* 0x0000000000007b1d */ /* 0x000fe20000010000 */
[----:B0-----:R-:W-:-:S05]  /*08c0*/  IMAD.WIDE.U32 R28, R20, R29, UR14 ;  /* 0x0000000e141c7e25 */ /* 0x001fca000f8e001d */
[----:B------:R-:W-:Y:S04]  /*08d0*/  LDS R10, [R2] ;  /* 0x00000000020a7984 */ /* 0x000fe80000000800 */
[----:B------:R-:W0:Y:S04]  /*08e0*/  LDS.128 R12, [R0] ;  /* 0x00000000000c7984 */ /* 0x000e280000000c00 */
[----:B------:R1:W5:Y:S04]  /*08f0*/  LDG.E R24, desc[UR8][R26.64+0x60] ;  /* 0x000060081a187981 */ /* 0x000368000c1e1900 */
[----:B------:R-:W-:Y:S04]  /*0900*/  LDS R8, [R2+0x40] ;  /* 0x0000400002087984 */ /* 0x000fe80000000800 */
[----:B------:R-:W-:Y:S04]  /*0910*/  LDS R25, [R2+0x60] ;  /* 0x0000600002197984 */ /* 0x000fe80000000800 */
[----:B-1----:R-:W1:Y:S04]  /*0920*/  LDS R27, [R2+0x20] ;  /* 0x00002000021b7984 */ /* 0x002e680000000800 */
[----:B------:R-:W-:Y:S04]  /*0930*/  LDS R26, [R2+0x80] ;  /* 0x00008000021a7984 */ /* 0x000fe80000000800 */
[----:B------:R2:W5:Y:S01]  /*0940*/  LDG.E R23, desc[UR8][R28.64] ;  /* 0x000000081c177981 */ /* 0x000562000c1e1900 */
[----:B0-----:R-:W-:-:S03]  /*0950*/  FFMA R10, R12, R10, R9 ;  /* 0x0000000a0c0a7223 */ /* 0x001fc60000000009 */
[----:B------:R-:W-:Y:S01]  /*0960*/  LDS R12, [R2+0xa0] ;  /* 0x0000a000020c7984 */ /* 0x000fe20000000800 */
[----:B-1----:R-:W-:-:S04]  /*0970*/  FFMA R13, R27, R13, R10 ;  /* 0x0000000d1b0d7223 */ /* 0x002fc8000000000a */
[----:B------:R-:W-:Y:S02]  /*0980*/  FFMA R14, R8, R14, R13 ;  /* 0x0000000e080e7223 */ /* 0x000fe4000000000d */
[----:B------:R-:W0:Y:S02]  /*0990*/  LDS.128 R8, [R0+0x10] ;  /* 0x0000100000087984 */ /* 0x000e240000000c00 */
[----:B------:R-:W-:Y:S01]  /*09a0*/  FFMA R15, R25, R15, R14 ;  /* 0x0000000f190f7223 */ /* 0x000fe2000000000e */
[----:B------:R-:W-:Y:S01]  /*09b0*/  MOV R25, UR7 ;  /* 0x0000000700197c02 */ /* 0x000fe20008000f00 */
[----:B------:R-:W1:Y:S03]  /*09c0*/  LDS R13, [R2+0xc0] ;  /* 0x0000c000020d7984 */ /* 0x000e660000000800 */
[----:B------:R-:W-:Y:S01]  /*09d0*/  LEA R20, R25, R20, 0x5 ;  /* 0x0000001419147211 */ /* 0x000fe200078e28ff */
[----:B------:R-:W3:Y:S01]  /*09e0*/  LDS R14, [R2+0xe0] ;  /* 0x0000e000020e7984 */ /* 0x000ee20000000800 */
[----:B0-----:R-:W-:Y:S01]  /*09f0*/  FFMA R15, R8, R26, R15 ;  /* 0x0000001a080f7223 */ /* 0x001fe2000000000f */
[----:B------:R-:W-:-:S03]  /*0a00*/  MOV R8, UR7 ;  /* 0x0000000700087c02 */ /* 0x000fc60008000f00 */
[----:B------:R-:W-:Y:S01]  /*0a10*/  FFMA R12, R12, R9, R15 ;  /* 0x000000090c0c7223 */ /* 0x000fe2000000000f */
[----:B------:R-:W-:Y:S02]  /*0a20*/  MOV R9, UR7 ;  /* 0x0000000700097c02 */ /* 0x000fe40008000f00 */
[C---:B------:R-:W-:Y:S01]  /*0a30*/  LEA R19, R8.reuse, R19, 0x5 ;  /* 0x0000001308137211 */ /* 0x040fe200078e28ff */
[----:B-1----:R-:W-:Y:S01]  /*0a40*/  FFMA R13, R13, R10, R12 ;  /* 0x0000000a0d0d7223 */ /* 0x002fe2000000000c */
[----:B------:R-:W-:Y:S02]  /*0a50*/  LEA R18, R9, R18, 0x5 ;  /* 0x0000001209127211 */ /* 0x000fe400078e28ff */
[----:B------:R-:W-:Y:S01]  /*0a60*/  LEA R17, R8, R17, 0x5 ;  /* 0x0000001108117211 */ /* 0x000fe200078e28ff */
[----:B---3--:R-:W-:Y:S01]  /*0a70*/  FFMA R25, R14, R11, R13 ;  /* 0x0000000b0e197223 */ /* 0x008fe2000000000d */
[----:B------:R-:W-:Y:S06]  /*0a80*/  BAR.SYNC.DEFER_BLOCKING 0x0 ;  /* 0x0000000000007b1d */ /* 0x000fec0000010000 */
[----:B--2---:R-:W-:Y:S05]  /*0a90*/  BRA.U UP0, `(.L_x_9) ;  /* 0xfffffff900287547 */ /* 0x004fea000b83ffff */
[----:B------:R-:W-:-:S06]  /*0aa0*/  UIADD3 UR4, UPT, UPT, UR4, 0x1, URZ ;  /* 0x0000000104047890 */ /* 0x000fcc000fffe0ff */
[----:B------:R-:W-:-:S07]  /*0ab0*/  MOV R8, UR4 ;  /* 0x0000000400087c02 */ /* 0x000fce0008000f00 */
.L_x_8:
[----:B------:R-:W-:-:S04]  /*0ac0*/  ULEA.HI UR4, UR7, 0xffffffff, URZ, 0x1d ;  /* 0xffffffff07047891 */ /* 0x000fc8000f8fe8ff */
[----:B------:R-:W-:-:S04]  /*0ad0*/  ULOP3.LUT UR4, UR4, 0x3, URZ, 0xc0, !UPT ;  /* 0x0000000304047892 */ /* 0x000fc8000f8ec0ff */
[----:B------:R-:W-:-:S09]  /*0ae0*/  UISETP.NE.AND UP0, UPT, UR4, URZ, UPT ;  /* 0x000000ff0400728c */ /* 0x000fd2000bf05270 */
[----:B------:R-:W-:Y:S05]  /*0af0*/  BRA.U !UP0, `(.L_x_7) ;  /* 0x0000000108a07547 */ /* 0x000fea000b800000 */
[----:B------:R-:W0:Y:S01]  /*0b00*/  S2R R10, SR_TID.X ;  /* 0x00000000000a7919 */ /* 0x000e220000002100 */
[C---:B------:R-:W-:Y:S01]  /*0b10*/  LEA R7, R8.reuse, R7, 0x3 ;  /* 0x0000000708077211 */ /* 0x040fe200078e18ff */
[----:B------:R-:W-:Y:S01]  /*0b20*/  UIADD3 UR4, UPT, UPT, -UR4, URZ, URZ ;  /* 0x000000ff04047290 */ /* 0x000fe2000fffe1ff */
[----:B------:R-:W-:-:S03]  /*0b30*/  LEA R22, R8, R22, 0x3 ;  /* 0x0000001608167211 */ /* 0x000fc600078e18ff */
[----:B0-----:R-:W-:-:S05]  /*0b40*/  IMAD R7, R7, UR7, R10 ;  /* 0x0000000707077c24 */ /* 0x001fca000f8e020a */
[----:B------:R-:W-:-:S07]  /*0b50*/  LEA R16, R16, R7, 0x3 ;  /* 0x0000000710107211 */ /* 0x000fce00078e18ff */
.L_x_10:
[----:B-----5:R0:W-:Y:S01]  /*0b60*/  STS [R3], R24 ;  /* 0x0000001803007388 */ /* 0x0201e20000000800 */
[----:B------:R-:W-:Y:S01]  /*0b70*/  HFMA2 R29, -RZ, RZ, 0, 2.384185791015625e-07 ;  /* 0x00000004ff1d7431 */ /* 0x000fe200000001ff */
[----:B------:R-:W-:Y:S02]  /*0b80*/  MOV R27, 0x4 ;  /* 0x00000004001b7802 */ /* 0x000fe40000000f00 */
[----:B------:R1:W-:Y:S03]  /*0b90*/  STS [R4], R23 ;  /* 0x0000001704007388 */ /* 0x0003e60000000800 */
[----:B------:R-:W-:Y:S01]  /*0ba0*/  IMAD.WIDE R26, R22, R27, UR12 ;  /* 0x0000000c161a7e25 */ /* 0x000fe2000f8e021b */
[----:B------:R-:W-:Y:S03]  /*0bb0*/  BAR.SYNC.DEFER_BLOCKING 0x0 ;  /* 0x0000000000007b1d */ /* 0x000fe60000010000 */
[----:B------:R-:W-:-:S03]  /*0bc0*/  IMAD.WIDE.U32 R28, R16, R29, UR14 ;  /* 0x0000000e101c7e25 */ /* 0x000fc6000f8e001d */
[----:B------:R-:W-:Y:S04]  /*0bd0*/  LDS R17, [R2] ;  /* 0x0000000002117984 */ /* 0x000fe80000000800 */
[----:B------:R-:W2:Y:S04]  /*0be0*/  LDS.128 R8, [R0] ;  /* 0x0000000000087984 */ /* 0x000ea80000000c00 */
[----:B------:R-:W3:Y:S04]  /*0bf0*/  LDS R19, [R2+0x20] ;  /* 0x0000200002137984 */ /* 0x000ee80000000800 */
[----:B------:R-:W4:Y:S04]  /*0c00*/  LDS R21, [R2+0x40] ;  /* 0x0000400002157984 */ /* 0x000f280000000800 */
[----:B------:R-:W4:Y:S04]  /*0c10*/  LDS R20, [R2+0x60] ;  /* 0x0000600002147984 */ /* 0x000f280000000800 */
[----:B------:R-:W-:Y:S04]  /*0c20*/  LDS R7, [R2+0x80] ;  /* 0x0000800002077984 */ /* 0x000fe80000000800 */
[----:B------:R-:W4:Y:S04]  /*0c30*/  LDS.128 R12, [R0+0x10] ;  /* 0x00001000000c7984 */ /* 0x000f280000000c00 */
[----:B------:R-:W4:Y:S04]  /*0c40*/  LDS R18, [R2+0xa0] ;  /* 0x0000a00002127984 */ /* 0x000f280000000800 */
[----:B0-----:R0:W5:Y:S04]  /*0c50*/  LDG.E R24, desc[UR8][R26.64] ;  /* 0x000000081a187981 */ /* 0x001168000c1e1900 */
[----:B-1----:R0:W5:Y:S01]  /*0c60*/  LDG.E R23, desc[UR8][R28.64] ;  /* 0x000000081c177981 */ /* 0x002162000c1e1900 */
[----:B------:R-:W-:Y:S01]  /*0c70*/  UIADD3 UR4, UPT, UPT, UR4, 0x1, URZ ;  /* 0x0000000104047890 */ /* 0x000fe2000fffe0ff */
[----:B------:R-:W-:-:S03]  /*0c80*/  IADD3 R22, PT, PT, R22, 0x8, RZ ;  /* 0x0000000816167810 */ /* 0x000fc60007ffe0ff */
[----:B------:R-:W-:Y:S01]  /*0c90*/  UISETP.NE.AND UP0, UPT, UR4, URZ, UPT ;  /* 0x000000ff0400728c */ /* 0x000fe2000bf05270 */
[----:B--2---:R-:W-:Y:S02]  /*0ca0*/  FFMA R25, R8, R17, R25 ;  /* 0x0000001108197223 */ /* 0x004fe40000000019 */
[----:B------:R-:W1:Y:S02]  /*0cb0*/  LDS R17, [R2+0xc0] ;  /* 0x0000c00002117984 */ /* 0x000e640000000800 */
[----:B---3--:R-:W-:Y:S02]  /*0cc0*/  FFMA R9, R19, R9, R25 ;  /* 0x0000000913097223 */ /* 0x008fe40000000019 */
[----:B------:R-:W2:Y:S02]  /*0cd0*/  LDS R8, [R2+0xe0] ;  /* 0x0000e00002087984 */ /* 0x000ea40000000800 */
[----:B----4-:R-:W-:-:S04]  /*0ce0*/  FFMA R9, R21, R10, R9 ;  /* 0x0000000a15097223 */ /* 0x010fc80000000009 */
[----:B------:R-:W-:-:S04]  /*0cf0*/  FFMA R9, R20, R11, R9 ;  /* 0x0000000b14097223 */ /* 0x000fc80000000009 */
[----:B------:R-:W-:-:S04]  /*0d00*/  FFMA R7, R12, R7, R9 ;  /* 0x000000070c077223 */ /* 0x000fc80000000009 */
[----:B------:R-:W-:Y:S01]  /*0d10*/  FFMA R18, R18, R13, R7 ;  /* 0x0000000d12127223 */ /* 0x000fe20000000007 */
[----:B------:R-:W-:-:S04]  /*0d20*/  MOV R7, UR7 ;  /* 0x0000000700077c02 */ /* 0x000fc80008000f00 */
[----:B------:R-:W-:Y:S01]  /*0d30*/  LEA R16, R7, R16, 0x3 ;  /* 0x0000001007107211 */ /* 0x000fe200078e18ff */
[----:B-1----:R-:W-:-:S04]  /*0d40*/  FFMA R17, R17, R14, R18 ;  /* 0x0000000e11117223 */ /* 0x002fc80000000012 */
[----:B--2---:R-:W-:Y:S01]  /*0d50*/  FFMA R25, R8, R15, R17 ;  /* 0x0000000f08197223 */ /* 0x004fe20000000011 */
[----:B------:R-:W-:Y:S06]  /*0d60*/  BAR.SYNC.DEFER_BLOCKING 0x0 ;  /* 0x0000000000007b1d */ /* 0x000fec0000010000 */
[----:B0-----:R-:W-:Y:S05]  /*0d70*/  BRA.U UP0, `(.L_x_10) ;  /* 0xfffffffd00787547 */ /* 0x001fea000b83ffff */
.L_x_7:
[----:B-----5:R-:W-:Y:S01]  /*0d80*/  STS [R3], R24 ;  /* 0x0000001803007388 */ /* 0x020fe20000000800 */
[----:B------:R-:W0:Y:S01]  /*0d90*/  LDC.64 R16, c[0x0][0x390] ;  /* 0x0000e400ff107b82 */ /* 0x000e220000000a00 */
[----:B------:R-:W-:Y:S02]  /*0da0*/  IMAD R5, R6, UR7, R5 ;  /* 0x0000000706057c24 */ /* 0x000fe4000f8e0205 */
[----:B------:R-:W-:Y:S05]  /*0db0*/  STS [R4], R23 ;  /* 0x0000001704007388 */ /* 0x000fea0000000800 */
[----:B------:R-:W-:Y:S01]  /*0dc0*/  BAR.SYNC.DEFER_BLOCKING 0x0 ;  /* 0x0000000000007b1d */ /* 0x000fe20000010000 */
[----:B0-----:R-:W-:-:S05]  /*0dd0*/  IMAD.WIDE R16, R5, 0x4, R16 ;  /* 0x0000000405107825 */ /* 0x001fca00078e0210 */
        /* <DEDUP_REMOVED lines=9> */
[----:B------:R-:W4:Y:S01]  /*0e70*/  LDS R4, [R2+0xe0] ;  /* 0x0000e00002047984 */ /* 0x000f220000000800 */
[----:B0-----:R-:W-:-:S04]  /*0e80*/  FFMA R8, R8, R7, R25 ;  /* 0x0000000708087223 */ /* 0x001fc80000000019 */
[----:B-1----:R-:W-:-:S04]  /*0e90*/  FFMA R9, R19, R9, R8 ;  /* 0x0000000913097223 */ /* 0x002fc80000000008 */
[----:B--2---:R-:W-:-:S04]  /*0ea0*/  FFMA R10, R18, R10, R9 ;  /* 0x0000000a120a7223 */ /* 0x004fc80000000009 */
[----:B---3--:R-:W-:-:S04]  /*0eb0*/  FFMA R11, R21, R11, R10 ;  /* 0x0000000b150b7223 */ /* 0x008fc8000000000a */
[----:B----4-:R-:W-:-:S04]  /*0ec0*/  FFMA R12, R12, R20, R11 ;  /* 0x000000140c0c7223 */ /* 0x010fc8000000000b */
[----:B------:R-:W-:-:S04]  /*0ed0*/  FFMA R13, R27, R13, R12 ;  /* 0x0000000d1b0d7223 */ /* 0x000fc8000000000c */
[----:B------:R-:W-:-:S04]  /*0ee0*/  FFMA R13, R22, R14, R13 ;  /* 0x0000000e160d7223 */ /* 0x000fc8000000000d */
[----:B------:R-:W-:-:S05]  /*0ef0*/  FFMA R13, R4, R15, R13 ;  /* 0x0000000f040d7223 */ /* 0x000fca000000000d */
[----:B------:R-:W-:Y:S01]  /*0f00*/  STG.E desc[UR8][R16.64], R13 ;  /* 0x0000000d10007986 */ /* 0x000fe2000c101908 */
[----:B------:R-:W-:Y:S05]  /*0f10*/  EXIT ;  /* 0x000000000000794d */ /* 0x000fea0003800000 */
.L_x_11:
        /* <DEDUP_REMOVED lines=14> */
.L_x_35:


//--------------------- .text._Z10matrixmu_4ILi4EEvPfS0_S0_i --------------------------
	.section	.text._Z10matrixmu_4ILi4EEvPfS0_S0_i,"ax",@progbits
	.align	128
        .global         _Z10matrixmu_4ILi4EEvPfS0_S0_i
        .type           _Z10matrixmu_4ILi4EEvPfS0_S0_i,@function
        .size           _Z10matrixmu_4ILi4EEvPfS0_S0_i,(.L_x_36 - _Z10matrixmu_4ILi4EEvPfS0_S0_i)
        .other          _Z10matrixmu_4ILi4EEvPfS0_S0_i,@"STO_CUDA_ENTRY STV_DEFAULT"
_Z10matrixmu_4ILi4EEvPfS0_S0_i:
.text._Z10matrixmu_4ILi4EEvPfS0_S0_i:
        /* <DEDUP_REMOVED lines=25> */
[C---:B------:R-:W-:Y:S02]  /*0190*/  LEA R4, R16.reuse, UR4, 0x4 ;  /* 0x0000000410047c11 */ /* 0x040fe4000f8e20ff */
        /* <DEDUP_REMOVED lines=12> */
[----:B------:R-:W-:Y:S01]  /*0260*/  IADD3 R11, PT, PT, R16, 0x8, RZ ;  /* 0x00000008100b7810 */ /* 0x000fe20007ffe0ff */
        /* <DEDUP_REMOVED lines=13> */
.L_x_14:
[----:B-----5:R-:W-:Y:S01]  /*0340*/  STS [R2], R23 ;  /* 0x0000001702007388 */ /* 0x020fe20000000800 */
[----:B------:R-:W-:Y:S01]  /*0350*/  HFMA2 R24, -RZ, RZ, 0, 2.384185791015625e-07 ;  /* 0x00000004ff187431 */ /* 0x000fe200000001ff */
[----:B------:R-:W-:Y:S02]  /*0360*/  MOV R8, 0x4 ;  /* 0x0000000400087802 */ /* 0x000fe40000000f00 */
[----:B------:R0:W-:Y:S03]  /*0370*/  STS [R0], R27 ;  /* 0x0000001b00007388 */ /* 0x0001e60000000800 */
[----:B------:R-:W-:Y:S01]  /*0380*/  IMAD.WIDE.U32 R8, R21, R8, UR14 ;  /* 0x0000000e15087e25 */ /* 0x000fe2000f8e0008 */
[----:B------:R-:W-:Y:S03]  /*0390*/  BAR.SYNC.DEFER_BLOCKING 0x0 ;  /* 0x0000000000007b1d */ /* 0x000fe60000010000 */
[----:B------:R-:W-:-:S05]  /*03a0*/  IMAD.WIDE R24, R17, R24, UR12 ;  /* 0x0000000c11187e25 */ /* 0x000fca000f8e0218 */
[----:B------:R-:W2:Y:S04]  /*03b0*/  LDG.E R11, desc[UR8][R24.64] ;  /* 0x00000008180b7981 */ /* 0x000ea8000c1e1900 */
[----:B------:R1:W3:Y:S01]  /*03c0*/  LDG.E R8, desc[UR8][R8.64] ;  /* 0x0000000808087981 */ /* 0x0002e2000c1e1900 */
[----:B0-----:R-:W-:-:S03]  /*03d0*/  HFMA2 R27, -RZ, RZ, 0, 2.384185791015625e-07 ;  /* 0x00000004ff1b7431 */ /* 0x001fc600000001ff */
[----:B------:R-:W-:Y:S04]  /*03e0*/  LDS R10, [R3] ;  /* 0x00000000030a7984 */ /* 0x000fe80000000800 */
[----:B------:R-:W0:Y:S01]  /*03f0*/  LDS.128 R12, [R4] ;  /* 0x00000000040c7984 */ /* 0x000e220000000c00 */
[----:B------:R-:W-:-:S03]  /*0400*/  IMAD.WIDE.U32 R26, R20, R27, UR14 ;  /* 0x0000000e141a7e25 */ /* 0x000fc6000f8e001b */
[----:B-1----:R-:W1:Y:S01]  /*0410*/  LDS R9, [R3+0x10] ;  /* 0x0000100003097984 */ /* 0x002e620000000800 */
[----:B0-----:R-:W-:-:S03]  /*0420*/  FFMA R10, R12, R10, R29 ;  /* 0x0000000a0c0a7223 */ /* 0x001fc6000000001d */
[----:B------:R-:W0:Y:S04]  /*0430*/  LDS R29, [R3+0x20] ;  /* 0x00002000031d7984 */ /* 0x000e280000000800 */
[----:B------:R-:W4:Y:S01]  /*0440*/  LDS R12, [R3+0x30] ;  /* 0x00003000030c7984 */ /* 0x000f220000000800 */
[----:B------:R-:W-:Y:S06]  /*0450*/  BAR.SYNC.DEFER_BLOCKING 0x0 ;  /* 0x0000000000007b1d */ /* 0x000fec0000010000 */
[----:B--2---:R-:W-:Y:S04]  /*0460*/  STS [R2], R11 ;  /* 0x0000000b02007388 */ /* 0x004fe80000000800 */
[----:B---3--:R-:W-:Y:S01]  /*0470*/  STS [R0], R8 ;  /* 0x0000000800007388 */ /* 0x008fe20000000800 */
[----:B------:R-:W-:Y:S06]  /*0480*/  BAR.SYNC.DEFER_BLOCKING 0x0 ;  /* 0x0000000000007b1d */ /* 0x000fec0000010000 */
[----:B------:R-:W2:Y:S04]  /*0490*/  LDG.E R23, desc[UR8][R24.64+0x10] ;  /* 0x0000100818177981 */ /* 0x000ea8000c1e1900 */
[----:B------:R3:W2:Y:S01]  /*04a0*/  LDG.E R28, desc[UR8][R26.64] ;  /* 0x000000081a1c7981 */ /* 0x0006a2000c1e1900 */
[----:B-1----:R-:W-:-:S03]  /*04b0*/  FFMA R10, R9, R13, R10 ;  /* 0x0000000d090a7223 */ /* 0x002fc6000000000a */
[----:B------:R-:W-:Y:S01]  /*04c0*/  LDS R13, [R3] ;  /* 0x00000000030d7984 */ /* 0x000fe20000000800 */
[----:B0-----:R-:W-:-:S03]  /*04d0*/  FFMA R29, R29, R14, R10 ;  /* 0x0000000e1d1d7223 */ /* 0x001fc6000000000a */
[----:B------:R-:W0:Y:S01]  /*04e0*/  LDS.128 R8, [R4] ;  /* 0x0000000004087984 */ /* 0x000e220000000c00 */
[----:B----4-:R-:W-:Y:S01]  /*04f0*/  FFMA R15, R12, R15, R29 ;  /* 0x0000000f0c0f7223 */ /* 0x010fe2000000001d */
[----:B---3--:R-:W-:-:S05]  /*0500*/  MOV R26, 0x4 ;  /* 0x00000004001a7802 */ /* 0x008fca0000000f00 */
[----:B------:R-:W-:-:S04]  /*0510*/  IMAD.WIDE.U32 R26, R19, R26, UR14 ;  /* 0x0000000e131a7e25 */ /* 0x000fc8000f8e001a */
[----:B0-----:R-:W-:Y:S02]  /*0520*/  FFMA R12, R8, R13, R15 ;  /* 0x0000000d080c7223 */ /* 0x001fe4000000000f */
[----:B------:R-:W0:Y:S04]  /*0530*/  LDS R15, [R3+0x10] ;  /* 0x00001000030f7984 */ /* 0x000e280000000800 */
[----:B------:R-:W1:Y:S04]  /*0540*/  LDS R13, [R3+0x20] ;  /* 0x00002000030d7984 */ /* 0x000e680000000800 */
[----:B------:R-:W3:Y:S01]  /*0550*/  LDS R8, [R3+0x30] ;  /* 0x0000300003087984 */ /* 0x000ee20000000800 */
[----:B------:R-:W-:Y:S06]  /*0560*/  BAR.SYNC.DEFER_BLOCKING 0x0 ;  /* 0x0000000000007b1d */ /* 0x000fec0000010000 */
[----:B--2---:R-:W-:Y:S04]  /*0570*/  STS [R2], R23 ;  /* 0x0000001702007388 */ /* 0x004fe80000000800 */
[----:B------:R-:W-:Y:S01]  /*0580*/  STS [R0], R28 ;  /* 0x0000001c00007388 */ /* 0x000fe20000000800 */
[----:B------:R-:W-:Y:S06]  /*0590*/  BAR.SYNC.DEFER_BLOCKING 0x0 ;  /* 0x0000000000007b1d */ /* 0x000fec0000010000 */
[----:B------:R-:W2:Y:S04]  /*05a0*/  LDG.E R29, desc[UR8][R24.64+0x20] ;  /* 0x00002008181d7981 */ /* 0x000ea8000c1e1900 */
[----:B------:R4:W2:Y:S01]  /*05b0*/  LDG.E R26, desc[UR8][R26.64] ;  /* 0x000000081a1a7981 */ /* 0x0008a2000c1e1900 */
[----:B0-----:R-:W-:-:S04]  /*05c0*/  FFMA R12, R15, R9, R12 ;  /* 0x000000090f0c7223 */ /* 0x001fc8000000000c */
[----:B-1----:R-:W-:Y:S02]  /*05d0*/  FFMA R9, R13, R10, R12 ;  /* 0x0000000a0d097223 */ /* 0x002fe4000000000c */
[----:B------:R-:W-:Y:S02]  /*05e0*/  LDS R10, [R3] ;  /* 0x00000000030a7984 */ /* 0x000fe40000000800 */
[----:B---3--:R-:W-:Y:S01]  /*05f0*/  FFMA R9, R8, R11, R9 ;  /* 0x0000000b08097223 */ /* 0x008fe20000000009 */
[----:B----4-:R-:W-:Y:S01]  /*0600*/  HFMA2 R27, -RZ, RZ, 0, 2.384185791015625e-07 ;  /* 0x00000004ff1b7431 */ /* 0x010fe200000001ff */
[----:B------:R-:W0:Y:S04]  /*0610*/  LDS.128 R12, [R4] ;  /* 0x00000000040c7984 */ /* 0x000e280000000c00 */
[----:B------:R-:W1:Y:S01]  /*0620*/  LDS R11, [R3+0x10] ;  /* 0x00001000030b7984 */ /* 0x000e620000000800 */
[----:B0-----:R-:W-:-:S03]  /*0630*/  FFMA R8, R12, R10, R9 ;  /* 0x0000000a0c087223 */ /* 0x001fc60000000009 */
[----:B------:R-:W0:Y:S04]  /*0640*/  LDS R9, [R3+0x20] ;  /* 0x0000200003097984 */ /* 0x000e280000000800 */
[----:B------:R-:W3:Y:S01]  /*0650*/  LDS R12, [R3+0x30] ;  /* 0x00003000030c7984 */ /* 0x000ee20000000800 */
[----:B------:R-:W-:Y:S01]  /*0660*/  BAR.SYNC.DEFER_BLOCKING 0x0 ;  /* 0x0000000000007b1d */ /* 0x000fe20000010000 */
[----:B-1----:R-:W-:-:S04]  /*0670*/  FFMA R8, R11, R13, R8 ;  /* 0x0000000d0b087223 */ /* 0x002fc80000000008 */
[----:B0-----:R-:W-:-:S04]  /*0680*/  FFMA R13, R9, R14, R8 ;  /* 0x0000000e090d7223 */ /* 0x001fc80000000008 */
[----:B---3--:R-:W-:Y:S01]  /*0690*/  FFMA R15, R12, R15, R13 ;  /* 0x0000000f0c0f7223 */ /* 0x008fe2000000000d */
[----:B------:R-:W-:-:S04]  /*06a0*/  UIADD3 UR5, UPT, UPT, UR5, 0x4, URZ ;  /* 0x0000000405057890 */ /* 0x000fc8000fffe0ff */
[----:B------:R-:W-:Y:S01]  /*06b0*/  UISETP.NE.AND UP0, UPT, UR5, URZ, UPT ;  /* 0x000000ff0500728c */ /* 0x000fe2000bf05270 */
[----:B------:R-:W-:Y:S01]  /*06c0*/  IADD3 R17, PT, PT, R17, 0x10, RZ ;  /* 0x0000001011117810 */ /* 0x000fe20007ffe0ff */
[----:B------:R-:W-:Y:S01]  /*06d0*/  UIADD3 UR4, UPT, UPT, UR4, 0x4, URZ ;  /* 0x0000000404047890 */ /* 0x000fe2000fffe0ff */
[----:B--2---:R-:W-:Y:S04]  /*06e0*/  STS [R2], R29 ;  /* 0x0000001d02007388 */ /* 0x004fe80000000800 */
[----:B------:R0:W-:Y:S01]  /*06f0*/  STS [R0], R26 ;  /* 0x0000001a00007388 */ /* 0x0001e20000000800 */
        /* <DEDUP_REMOVED lines=9> */
[----:B----4-:R-:W-:-:S04]  /*0790*/  MOV R25, UR7 ;  /* 0x0000000700197c02 */ /* 0x010fc80008000f00 */
[----:B------:R-:W-:Y:S01]  /*07a0*/  LEA R18, R25, R18, 0x4 ;  /* 0x0000001219127211 */ /* 0x000fe200078e20ff */
[----:B0-----:R-:W-:Y:S01]  /*07b0*/  FFMA R15, R8, R28, R15 ;  /* 0x0000001c080f7223 */ /* 0x001fe2000000000f */
[----:B------:R-:W-:-:S03]  /*07c0*/  MOV R8, UR7 ;  /* 0x0000000700087c02 */ /* 0x000fc60008000f00 */
[----:B-1----:R-:W-:Y:S01]  /*07d0*/  FFMA R14, R14, R9, R15 ;  /* 0x000000090e0e7223 */ /* 0x002fe2000000000f */
[----:B------:R-:W-:Y:S02]  /*07e0*/  MOV R9, UR7 ;  /* 0x0000000700097c02 */ /* 0x000fe40008000f00 */
[C---:B------:R-:W-:Y:S01]  /*07f0*/  LEA R19, R8.reuse, R19, 0x4 ;  /* 0x0000001308137211 */ /* 0x040fe200078e20ff */
[----:B--2---:R-:W-:Y:S01]  /*0800*/  FFMA R13, R13, R10, R14 ;  /* 0x0000000a0d0d7223 */ /* 0x004fe2000000000e */
[----:B------:R-:W-:Y:S02]  /*0810*/  LEA R20, R9, R20, 0x4 ;  /* 0x0000001409147211 */ /* 0x000fe400078e20ff */
[----:B------:R-:W-:Y:S01]  /*0820*/  LEA R21, R8, R21, 0x4 ;  /* 0x0000001508157211 */ /* 0x000fe200078e20ff */
[----:B---3--:R-:W-:Y:S01]  /*0830*/  FFMA R29, R12, R11, R13 ;  /* 0x0000000b0c1d7223 */ /* 0x008fe2000000000d */
[----:B------:R-:W-:Y:S06]  /*0840*/  BAR.SYNC.DEFER_BLOCKING 0x0 ;  /* 0x0000000000007b1d */ /* 0x000fec0000010000 */
[----:B------:R-:W-:Y:S05]  /*0850*/  BRA.U UP0, `(.L_x_14) ;  /* 0xfffffff900b87547 */ /* 0x000fea000b83ffff */
[----:B------:R-:W-:-:S06]  /*0860*/  UIADD3 UR4, UPT, UPT, UR4, 0x1, URZ ;  /* 0x0000000104047890 */ /* 0x000fcc000fffe0ff */
[----:B------:R-:W-:-:S07]  /*0870*/  MOV R9, UR4 ;  /* 0x0000000400097c02 */ /* 0x000fce0008000f00 */
.L_x_13:
        /* <DEDUP_REMOVED lines=10> */
.L_x_15:
        /* <DEDUP_REMOVED lines=12> */
[----:B0-----:R0:W5:Y:S04]  /*09e0*/  LDG.E R23, desc[UR8][R12.64] ;  /* 0x000000080c177981 */ /* 0x001168000c1e1900 */
[----:B-1----:R0:W5:Y:S01]  /*09f0*/  LDG.E R27, desc[UR8][R14.64] ;  /* 0x000000080e1b7981 */ /* 0x002162000c1e1900 */
[----:B------:R-:W-:Y:S01]  /*0a00*/  UIADD3 UR4, UPT, UPT, UR4, 0x1, URZ ;  /* 0x0000000104047890 */ /* 0x000fe2000fffe0ff */
[----:B------:R-:W-:-:S03]  /*0a10*/  IADD3 R22, PT, PT, R22, 0x4, RZ ;  /* 0x0000000416167810 */ /* 0x000fc60007ffe0ff */
[----:B------:R-:W-:Y:S01]  /*0a20*/  UISETP.NE.AND UP0, UPT, UR4, URZ, UPT ;  /* 0x000000ff0400728c */ /* 0x000fe2000bf05270 */
[----:B--2---:R-:W-:-:S04]  /*0a30*/  FFMA R8, R8, R16, R29 ;  /* 0x0000001008087223 */ /* 0x004fc8000000001d */
[----:B---3--:R-:W-:Y:S01]  /*0a40*/  FFMA R9, R17, R9, R8 ;  /* 0x0000000911097223 */ /* 0x008fe20000000008 */
[----:B------:R-:W-:-:S03]  /*0a50*/  MOV R8, UR7 ;  /* 0x0000000700087c02 */ /* 0x000fc60008000f00 */
[----:B----4-:R-:W-:Y:S01]  /*0a60*/  FFMA R10, R18, R10, R9 ;  /* 0x0000000a120a7223 */ /* 0x010fe20000000009 */
[----:B------:R-:W-:-:S03]  /*0a70*/  LEA R7, R8, R7, 0x2 ;  /* 0x0000000708077211 */ /* 0x000fc600078e10ff */
[----:B------:R-:W-:Y:S01]  /*0a80*/  FFMA R29, R19, R11, R10 ;  /* 0x0000000b131d7223 */ /* 0x000fe2000000000a */
[----:B------:R-:W-:Y:S06]  /*0a90*/  BAR.SYNC.DEFER_BLOCKING 0x0 ;  /* 0x0000000000007b1d */ /* 0x000fec0000010000 */
[----:B0-----:R-:W-:Y:S05]  /*0aa0*/  BRA.U UP0, `(.L_x_15) ;  /* 0xfffffffd009c7547 */ /* 0x001fea000b83ffff */
.L_x_12:
[----:B-----5:R-:W-:Y:S01]  /*0ab0*/  STS [R2], R23 ;  /* 0x0000001702007388 */ /* 0x020fe20000000800 */
[----:B------:R-:W0:Y:S03]  /*0ac0*/  LDC.64 R12, c[0x0][0x390] ;  /* 0x0000e400ff0c7b82 */ /* 0x000e260000000a00 */
[----:B------:R-:W-:Y:S05]  /*0ad0*/  STS [R0], R27 ;  /* 0x0000001b00007388 */ /* 0x000fea0000000800 */
[----:B------:R-:W-:Y:S06]  /*0ae0*/  BAR.SYNC.DEFER_BLOCKING 0x0 ;  /* 0x0000000000007b1d */ /* 0x000fec0000010000 */
[----:B------:R-:W-:Y:S04]  /*0af0*/  LDS R7, [R3] ;  /* 0x0000000003077984 */ /* 0x000fe80000000800 */
[----:B------:R-:W1:Y:S04]  /*0b00*/  LDS.128 R8, [R4] ;  /* 0x0000000004087984 */ /* 0x000e680000000c00 */
[----:B------:R-:W2:Y:S04]  /*0b10*/  LDS R15, [R3+0x10] ;  /* 0x00001000030f7984 */ /* 0x000ea80000000800 */
[----:B------:R-:W3:Y:S04]  /*0b20*/  LDS R14, [R3+0x20] ;  /* 0x00002000030e7984 */ /* 0x000ee80000000800 */
[----:B------:R-:W4:Y:S01]  /*0b30*/  LDS R17, [R3+0x30] ;  /* 0x0000300003117984 */ /* 0x000f220000000800 */
[----:B-1----:R-:W-:Y:S01]  /*0b40*/  FFMA R8, R8, R7, R29 ;  /* 0x0000000708087223 */ /* 0x002fe2000000001d */
[----:B------:R-:W-:-:S03]  /*0b50*/  IMAD R7, R6, UR7, R5 ;  /* 0x0000000706077c24 */ /* 0x000fc6000f8e0205 */
[----:B--2---:R-:W-:Y:S01]  /*0b60*/  FFMA R9, R15, R9, R8 ;  /* 0x000000090f097223 */ /* 0x004fe20000000008 */
[----:B0-----:R-:W-:-:S04]  /*0b70*/  IMAD.WIDE R6, R7, 0x4, R12 ;  /* 0x0000000407067825 */ /* 0x001fc800078e020c */
[----:B---3--:R-:W-:-:S04]  /*0b80*/  FFMA R10, R14, R10, R9 ;  /* 0x0000000a0e0a7223 */ /* 0x008fc80000000009 */
[----:B----4-:R-:W-:-:S05]  /*0b90*/  FFMA R11, R17, R11, R10 ;  /* 0x0000000b110b7223 */ /* 0x010fca000000000a */
[----:B------:R-:W-:Y:S01]  /*0ba0*/  STG.E desc[UR8][R6.64], R11 ;  /* 0x0000000b06007986 */ /* 0x000fe2000c101908 */
[----:B------:R-:W-:Y:S05]  /*0bb0*/  EXIT ;  /* 0x000000000000794d */ /* 0x000fea0003800000 */
.L_x_16:
        /* <DEDUP_REMOVED lines=12> */
.L_x_36:


//--------------------- .text._Z10matrixmu_4ILi2EEvPfS0_S0_i --------------------------
	.section	.text._Z10matrixmu_4ILi2EEvPfS0_S0_i,"ax",@progbits
	.align	128
        .global         _Z10matrixmu_4ILi2EEvPfS0_S0_i
        .type           _Z10matrixmu_4ILi2EEvPfS0_S0_i,@function
        .size           _Z10matrixmu_4ILi2EEvPfS0_S0_i,(.L_x_37 - _Z10matrixmu_4ILi2EEvPfS0_S0_i)
        .other          _Z10matrixmu_4ILi2EEvPfS0_S0_i,@"STO_CUDA_ENTRY STV_DEFAULT"
_Z10matrixmu_4ILi2EEvPfS0_S0_i:
.text._Z10matrixmu_4ILi2EEvPfS0_S0_i:
[----:B------:R-:W-:Y:S01]  /*0000*/  LDC R1, c[0x0][0x37c] ;  /* 0x0000df00ff017b82 */ /* 0x000fe20000000800 */
[----:B------:R-:W0:Y:S07]  /*0010*/  S2R R0, SR_CTAID.X ;  /* 0x0000000000007919 */ /* 0x000e2e0000002500 */
[----:B------:R-:W1:Y:S01]  /*0020*/  LDC R4, c[0x0][0x398] ;  /* 0x0000e600ff047b82 */ /* 0x000e620000000800 */
[----:B------:R-:W2:Y:S01]  /*0030*/  LDCU.64 UR8, c[0x0][0x358] ;  /* 0x00006b00ff0877ac */ /* 0x000ea20008000a00 */
[----:B------:R-:W0:Y:S01]  /*0040*/  S2R R3, SR_TID.X ;  /* 0x0000000000037919 */ /* 0x000e220000002100 */
[----:B------:R-:W3:Y:S01]  /*0050*/  S2R R2, SR_TID.Y ;  /* 0x0000000000027919 */ /* 0x000ee20000002200 */
[----:B------:R-:W4:Y:S04]  /*0060*/  S2R R7, SR_CTAID.Y ;  /* 0x0000000000077919 */ /* 0x000f280000002600 */
[----:B------:R-:W2:Y:S08]  /*0070*/  S2UR UR6, SR_CgaCtaId ;  /* 0x00000000000679c3 */ /* 0x000eb00000008800 */
[----:B------:R-:W4:Y:S08]  /*0080*/  LDC.64 R20, c[0x0][0x388] ;  /* 0x0000e200ff147b82 */ /* 0x000f300000000a00 */
[----:B------:R-:W4:Y:S01]  /*0090*/  LDC.64 R22, c[0x0][0x380] ;  /* 0x0000e000ff167b82 */ /* 0x000f220000000a00 */
[----:B------:R-:W-:Y:S01]  /*00a0*/  UMOV UR4, 0x400 ;  /* 0x0000040000047882 */ /* 0x000fe20000000000 */
[----:B-1----:R-:W-:Y:S01]  /*00b0*/  ISETP.GE.AND P0, PT, R4, 0x4, PT ;  /* 0x000000040400780c */ /* 0x002fe20003f06270 */
[----:B------:R-:W-:Y:S01]  /*00c0*/  UIADD3 UR5, UPT, UPT, UR4, 0x10, URZ ;  /* 0x0000001004057890 */ /* 0x000fe2000fffe0ff */
[----:B0-----:R-:W-:Y:S01]  /*00d0*/  LEA R5, R0, R3, 0x1 ;  /* 0x0000000300057211 */ /* 0x001fe200078e08ff */
[----:B--2---:R-:W-:-:S04]  /*00e0*/  ULEA UR4, UR6, UR4, 0x18 ;  /* 0x0000000406047291 */ /* 0x004fc8000f8ec0ff */
[----:B---3--:R-:W-:Y:S01]  /*00f0*/  IMAD R15, R2, R4, R5 ;  /* 0x00000004020f7224 */ /* 0x008fe200078e0205 */
[----:B----4-:R-:W-:Y:S01]  /*0100*/  LEA R10, R7, R2, 0x1 ;  /* 0x00000002070a7211 */ /* 0x010fe200078e08ff */
[----:B------:R-:W-:Y:S02]  /*0110*/  ULEA UR5, UR6, UR5, 0x18 ;  /* 0x0000000506057291 */ /* 0x000fe4000f8ec0ff */
[----:B------:R-:W-:-:S04]  /*0120*/  IMAD.WIDE R14, R15, 0x4, R20 ;  /* 0x000000040f0e7825 */ /* 0x000fc800078e0214 */
[----:B------:R-:W-:Y:S01]  /*0130*/  IMAD R7, R10, R4, R3 ;  /* 0x000000040a077224 */ /* 0x000fe200078e0203 */
[C---:B------:R-:W-:Y:S01]  /*0140*/  LEA R6, R2.reuse, UR4, 0x3 ;  /* 0x0000000402067c11 */ /* 0x040fe2000f8e18ff */
[----:B------:R0:W5:Y:S02]  /*0150*/  LDG.E R14, desc[UR8][R14.64] ;  /* 0x000000080e0e7981 */ /* 0x000164000c1e1900 */
[----:B------:R-:W-:Y:S01]  /*0160*/  IMAD.WIDE R12, R7, 0x4, R22 ;  /* 0x00000004070c7825 */ /* 0x000fe200078e0216 */
[----:B------:R-:W-:-:S03]  /*0170*/  LEA R16, R2, UR5, 0x3 ;  /* 0x0000000502107c11 */ /* 0x000fc6000f8e18ff */
[----:B------:R-:W-:Y:S01]  /*0180*/  HFMA2 R29, -RZ, RZ, 0, 0 ;  /* 0x00000000ff1d7431 */ /* 0x000fe200000001ff */
[----:B------:R0:W5:Y:S01]  /*0190*/  LDG.E R25, desc[UR8][R12.64] ;  /* 0x000000080c197981 */ /* 0x000162000c1e1900 */
[C---:B------:R-:W-:Y:S02]  /*01a0*/  LEA R8, R3.reuse, R6, 0x2 ;  /* 0x0000000603087211 */ /* 0x040fe400078e10ff */
[----:B------:R-:W-:Y:S01]  /*01b0*/  LEA R9, R3, R16, 0x2 ;  /* 0x0000001003097211 */ /* 0x000fe200078e10ff */
[----:B------:R-:W-:Y:S06]  /*01c0*/  @!P0 BRA `(.L_x_17) ;  /* 0x0000001c00248947 */ /* 0x000fec0003800000 */
[C---:B------:R-:W-:Y:S02]  /*01d0*/  ISETP.GE.U32.AND P0, PT, R4.reuse, 0xa, PT ;  /* 0x0000000a0400780c */ /* 0x040fe40003f06070 */
[----:B------:R-:W-:Y:S02]  /*01e0*/  LEA.HI R11, R4, 0xffffffff, RZ, 0x1f ;  /* 0xffffffff040b7811 */ /* 0x000fe400078ff8ff */
[----:B------:R-:W-:Y:S02]  /*01f0*/  MOV R29, RZ ;  /* 0x000000ff001d7202 */ /* 0x000fe40000000f00 */
[----:B0-----:R-:W-:-:S07]  /*0200*/  MOV R13, 0x1 ;  /* 0x00000001000d7802 */ /* 0x001fce0000000f00 */
[----:B------:R-:W-:Y:S05]  /*0210*/  @!P0 BRA `(.L_x_18) ;  /* 0x0000001800a08947 */ /* 0x000fea0003800000 */
[----:B------:R-:W-:Y:S01]  /*0220*/  LOP3.LUT R11, R11, 0xfffffffc, RZ, 0xc0, !PT ;  /* 0xfffffffc0b0b7812 */ /* 0x000fe200078ec0ff */
[----:B------:R-:W-:Y:S01]  /*0230*/  UMOV UR4, URZ ;  /* 0x000000ff00047c82 */ /* 0x000fe20008000000 */
[C---:B------:R-:W-:Y:S02]  /*0240*/  IADD3 R12, PT, PT, R2.reuse, 0x6, RZ ;  /* 0x00000006020c7810 */ /* 0x040fe40007ffe0ff */
[----:B------:R-:W-:Y:S02]  /*0250*/  R2UR UR6, R11 ;  /* 0x000000000b0672ca */ /* 0x000fe400000e0000 */
[----:B------:R-:W-:Y:S01]  /*0260*/  IADD3 R11, PT, PT, R2, 0x8, RZ ;  /* 0x00000008020b7810 */ /* 0x000fe20007ffe0ff */
[-CC-:B------:R-:W-:Y:S01]  /*0270*/  IMAD R13, R12, R4.reuse, R3.reuse ;  /* 0x000000040c0d7224 */ /* 0x180fe200078e0203 */
[C---:B------:R-:W-:Y:S02]  /*0280*/  IADD3 R15, PT, PT, R2.reuse, 0x4, RZ ;  /* 0x00000004020f7810 */ /* 0x040fe40007ffe0ff */
[----:B------:R-:W-:Y:S01]  /*0290*/  IADD3 R16, PT, PT, R2, 0x2, RZ ;  /* 0x0000000202107810 */ /* 0x000fe20007ffe0ff */
[-CC-:B------:R-:W-:Y:S01]  /*02a0*/  IMAD R11, R11, R4.reuse, R3.reuse ;  /* 0x000000040b0b7224 */ /* 0x180fe200078e0203 */
[----:B------:R-:W-:Y:S01]  /*02b0*/  IADD3 R7, PT, PT, R7, 0x2, RZ ;  /* 0x0000000207077810 */ /* 0x000fe20007ffe0ff */
[-CC-:B------:R-:W-:Y:S01]  /*02c0*/  IMAD R15, R15, R4.reuse, R3.reuse ;  /* 0x000000040f0f7224 */ /* 0x180fe200078e0203 */
[----:B------:R-:W-:Y:S01]  /*02d0*/  MOV R29, RZ ;  /* 0x000000ff001d7202 */ /* 0x000fe20000000f00 */
[----:B------:R-:W-:Y:S01]  /*02e0*/  IMAD R19, R16, R4, R3 ;  /* 0x0000000410137224 */ /* 0x000fe200078e0203 */
[C---:B------:R-:W-:Y:S01]  /*02f0*/  LEA R17, R0.reuse, R11, 0x1 ;  /* 0x0000000b00117211 */ /* 0x040fe200078e08ff */
[----:B------:R-:W-:Y:S01]  /*0300*/  UIADD3 UR6, UPT, UPT, -UR6, URZ, URZ ;  /* 0x000000ff06067290 */ /* 0x000fe2000fffe1ff */
[----:B------:R-:W-:-:S02]  /*0310*/  LEA R11, R0, R13, 0x1 ;  /* 0x0000000d000b7211 */ /* 0x000fc400078e08ff */
[C---:B------:R-:W-:Y:S01]  /*0320*/  LEA R13, R0.reuse, R15, 0x1 ;  /* 0x0000000f000d7211 */ /* 0x040fe200078e08ff */
[----:B------:R-:W-:Y:S01]  /*0330*/  UISETP.GE.AND UP0, UPT, UR6, URZ, UPT ;  /* 0x000000ff0600728c */ /* 0x000fe2000bf06270 */
[----:B------:R-:W-:-:S08]  /*0340*/  LEA R15, R0, R19, 0x1 ;  /* 0x00000013000f7211 */ /* 0x000fd000078e08ff */
[----:B------:R-:W-:Y:S05]  /*0350*/  BRA.U UP0, `(.L_x_19) ;  /* 0x00000015005c7547 */ /* 0x000fea000b800000 */
[----:B------:R-:W-:Y:S02]  /*0360*/  UIADD3 UR7, UPT, UPT, -UR6, URZ, URZ ;  /* 0x000000ff06077290 */ /* 0x000fe4000fffe1ff */
[----:B------:R-:W-:Y:S02]  /*0370*/  UPLOP3.LUT UP0, UPT, UPT, UPT, UPT, 0x80, 0x8 ;  /* 0x000000000008789c */ /* 0x000fe40003f0f070 */
[----:B------:R-:W-:-:S09]  /*0380*/  UISETP.GT.AND UP1, UPT, UR7, 0xc, UPT ;  /* 0x0000000c0700788c */ /* 0x000fd2000bf24270 */
[----:B------:R-:W-:Y:S05]  /*0390*/  BRA.U !UP1, `(.L_x_20) ;  /* 0x0000000d09787547 */ /* 0x000fea000b800000 */
[----:B------:R-:W-:Y:S01]  /*03a0*/  LEA R16, R3, UR5, 0x2 ;  /* 0x0000000503107c11 */ /* 0x000fe2000f8e10ff */
[----:B------:R-:W-:-:S11]  /*03b0*/  UPLOP3.LUT UP0, UPT, UPT, UPT, UPT, 0x40, 0x4 ;  /* 0x000000000004789c */ /* 0x000fd60003f0e870 */
.L_x_21:
[----:B-----5:R0:W-:Y:S01]  /*03c0*/  STS [R8], R25 ;  /* 0x0000001908007388 */ /* 0x0201e20000000800 */
[----:B------:R-:W-:-:S03]  /*03d0*/  IMAD.WIDE R26, R7, 0x4, R22 ;  /* 0x00000004071a7825 */ /* 0x000fc600078e0216 */
[----:B------:R1:W-:Y:S01]  /*03e0*/  STS [R9], R14 ;  /* 0x0000000e09007388 */ /* 0x0003e20000000800 */
[----:B------:R-:W-:Y:S01]  /*03f0*/  BAR.SYNC.DEFER_BLOCKING 0x0 ;  /* 0x0000000000007b1d */ /* 0x000fe20000010000 */
[----:B0-----:R-:W-:-:S05]  /*0400*/  IMAD.WIDE.U32 R24, R15, 0x4, R20 ;  /* 0x000000040f187825 */ /* 0x001fca00078e0014 */
[----:B------:R-:W2:Y:S04]  /*0410*/  LDG.E R12, desc[UR8][R26.64] ;  /* 0x000000081a0c7981 */ /* 0x000ea8000c1e1900 */
[----:B-1----:R0:W3:Y:S04]  /*0420*/  LDG.E R14, desc[UR8][R24.64] ;  /* 0x00000008180e7981 */ /* 0x0020e8000c1e1900 */
[----:B------:R-:W-:Y:S04]  /*0430*/  LDS R28, [R16] ;  /* 0x00000000101c7984 */ /* 0x000fe80000000800 */
[----:B------:R-:W1:Y:S04]  /*0440*/  LDS.64 R18, [R6] ;  /* 0x0000000006127984 */ /* 0x000e680000000a00 */
[----:B0-----:R-:W0:Y:S01]  /*0450*/  LDS R24, [R16+0x8] ;  /* 0x0000080010187984 */ /* 0x001e220000000800 */
[----:B------:R-:W-:Y:S01]  /*0460*/  BAR.SYNC.DEFER_BLOCKING 0x0 ;  /* 0x0000000000007b1d */ /* 0x000fe20000010000 */
[----:B-1----:R-:W-:Y:S01]  /*0470*/  FFMA R18, R18, R28, R29 ;  /* 0x0000001c12127223 */ /* 0x002fe2000000001d */
[----:B------:R-:W-:-:S04]  /*0480*/  IMAD.WIDE.U32 R28, R13, 0x4, R20 ;  /* 0x000000040d1c7825 */ /* 0x000fc800078e0014 */
[----:B--2---:R-:W-:Y:S04]  /*0490*/  STS [R8], R12 ;  /* 0x0000000c08007388 */ /* 0x004fe80000000800 */
[----:B---3--:R-:W-:Y:S01]  /*04a0*/  STS [R9], R14 ;  /* 0x0000000e09007388 */ /* 0x008fe20000000800 */
[----:B------:R-:W-:Y:S06]  /*04b0*/  BAR.SYNC.DEFER_BLOCKING 0x0 ;  /* 0x0000000000007b1d */ /* 0x000fec0000010000 */
[----:B------:R-:W2:Y:S01]  /*04c0*/  LDG.E R28, desc[UR8][R28.64] ;  /* 0x000000081c1c7981 */ /* 0x000ea2000c1e1900 */
[----:B0-----:R-:W-:-:S03]  /*04d0*/  FFMA R25, R24, R19, R18 ;  /* 0x0000001318197223 */ /* 0x001fc60000000012 */
[----:B------:R-:W-:Y:S04]  /*04e0*/  LDS R24, [R16] ;  /* 0x0000000010187984 */ /* 0x000fe80000000800 */
[----:B------:R-:W0:Y:S04]  /*04f0*/  LDS.64 R18, [R6] ;  /* 0x0000000006127984 */ /* 0x000e280000000a00 */
[----:B------:R-:W3:Y:S04]  /*0500*/  LDG.E R29, desc[UR8][R26.64+0x8] ;  /* 0x000008081a1d7981 */ /* 0x000ee8000c1e1900 */
[----:B------:R-:W1:Y:S01]  /*0510*/  LDS R12, [R16+0x8] ;  /* 0x00000800100c7984 */ /* 0x000e620000000800 */
[----:B------:R-:W-:Y:S01]  /*0520*/  BAR.SYNC.DEFER_BLOCKING 0x0 ;  /* 0x0000000000007b1d */ /* 0x000fe20000010000 */
[----:B0-----:R-:W-:Y:S01]  /*0530*/  FFMA R18, R18, R24, R25 ;  /* 0x0000001812127223 */ /* 0x001fe20000000019 */
[----:B------:R-:W-:-:S04]  /*0540*/  IMAD.WIDE.U32 R24, R11, 0x4, R20 ;  /* 0x000000040b187825 */ /* 0x000fc800078e0014 */
[----:B---3--:R-:W-:Y:S04]  /*0550*/  STS [R8], R29 ;  /* 0x0000001d08007388 */ /* 0x008fe80000000800 */
[----:B--2---:R-:W-:Y:S01]  /*0560*/  STS [R9], R28 ;  /* 0x0000001c09007388 */ /* 0x004fe20000000800 */
[----:B------:R-:W-:Y:S06]  /*0570*/  BAR.SYNC.DEFER_BLOCKING 0x0 ;  /* 0x0000000000007b1d */ /* 0x000fec0000010000 */
[----:B------:R-:W2:Y:S04]  /*0580*/  LDG.E R14, desc[UR8][R26.64+0x10] ;  /* 0x000010081a0e7981 */ /* 0x000ea8000c1e1900 */
[----:B------:R0:W3:Y:S01]  /*0590*/  LDG.E R24, desc[UR8][R24.64] ;  /* 0x0000000818187981 */ /* 0x0000e2000c1e1900 */
[----:B-1----:R-:W-:-:S03]  /*05a0*/  FFMA R12, R12, R19, R18 ;  /* 0x000000130c0c7223 */ /* 0x002fc60000000012 */
[----:B------:R-:W-:Y:S04]  /*05b0*/  LDS.64 R18, [R6] ;  /* 0x0000000006127984 */ /* 0x000fe80000000a00 */
[----:B0-----:R-:W0:Y:S02]  /*05c0*/  LDS R25, [R16] ;  /* 0x0000000010197984 */ /* 0x001e240000000800 */
[----:B0-----:R-:W-:Y:S02]  /*05d0*/  FFMA R18, R18, R25, R12 ;  /* 0x0000001912127223 */ /* 0x001fe4000000000c */
[----:B------:R-:W0:Y:S01]  /*05e0*/  LDS R12, [R16+0x8] ;  /* 0x00000800100c7984 */ /* 0x000e220000000800 */
[----:B------:R-:W-:Y:S01]  /*05f0*/  BAR.SYNC.DEFER_BLOCKING 0x0 ;  /* 0x0000000000007b1d */ /* 0x000fe20000010000 */
[----:B------:R-:W-:-:S05]  /*0600*/  IMAD.WIDE.U32 R28, R17, 0x4, R20 ;  /* 0x00000004111c7825 */ /* 0x000fca00078e0014 */
[----:B--2---:R-:W-:Y:S04]  /*0610*/  STS [R8], R14 ;  /* 0x0000000e08007388 */ /* 0x004fe80000000800 */
[----:B---3--:R-:W-:Y:S01]  /*0620*/  STS [R9], R24 ;  /* 0x0000001809007388 */ /* 0x008fe20000000800 */
[----:B------:R-:W-:Y:S06]  /*0630*/  BAR.SYNC.DEFER_BLOCKING 0x0 ;  /* 0x0000000000007b1d */ /* 0x000fec0000010000 */
[----:B------:R-:W2:Y:S04]  /*0640*/  LDG.E R27, desc[UR8][R26.64+0x18] ;  /* 0x000018081a1b7981 */ /* 0x000ea8000c1e1900 */
[----:B------:R-:W3:Y:S01]  /*0650*/  LDG.E R28, desc[UR8][R28.64] ;  /* 0x000000081c1c7981 */ /* 0x000ee2000c1e1900 */
[----:B0-----:R-:W-:-:S03]  /*0660*/  FFMA R25, R12, R19, R18 ;  /* 0x000000130c197223 */ /* 0x001fc60000000012 */
[----:B------:R-:W-:Y:S04]  /*0670*/  LDS R12, [R16] ;  /* 0x00000000100c7984 */ /* 0x000fe80000000800 */
[----:B------:R-:W0:Y:S02]  /*0680*/  LDS.64 R18, [R6] ;  /* 0x0000000006127984 */ /* 0x000e240000000a00 */
[----:B0-----:R-:W-:Y:S01]  /*0690*/  FFMA R12, R18, R12, R25 ;  /* 0x0000000c120c7223 */ /* 0x001fe20000000019 */
[----:B------:R-:W-:Y:S02]  /*06a0*/  LEA R25, R4, R15, 0x3 ;  /* 0x0000000f04197211 */ /* 0x000fe400078e18ff */
[----:B------:R-:W0:Y:S01]  /*06b0*/  LDS R15, [R16+0x8] ;  /* 0x00000800100f7984 */ /* 0x000e220000000800 */
[----:B------:R-:W-:Y:S01]  /*06c0*/  BAR.SYNC.DEFER_BLOCKING 0x0 ;  /* 0x0000000000007b1d */ /* 0x000fe20000010000 */
[----:B------:R-:W-:-:S05]  /*06d0*/  IADD3 R14, PT, PT, R7, 0x8, RZ ;  /* 0x00000008070e7810 */ /* 0x000fca0007ffe0ff */
[----:B--2---:R1:W-:Y:S04]  /*06e0*/  STS [R8], R27 ;  /* 0x0000001b08007388 */ /* 0x0043e80000000800 */
[----:B---3--:R2:W-:Y:S01]  /*06f0*/  STS [R9], R28 ;  /* 0x0000001c09007388 */ /* 0x0085e20000000800 */
[----:B-1----:R-:W-:Y:S01]  /*0700*/  IMAD.WIDE R26, R14, 0x4, R22 ;  /* 0x000000040e1a7825 */ /* 0x002fe200078e0216 */
[----:B------:R-:W-:Y:S03]  /*0710*/  BAR.SYNC.DEFER_BLOCKING 0x0 ;  /* 0x0000000000007b1d */ /* 0x000fe60000010000 */
[----:B--2---:R-:W-:-:S03]  /*0720*/  IMAD.WIDE.U32 R28, R25, 0x4, R20 ;  /* 0x00000004191c7825 */ /* 0x004fc600078e0014 */
[----:B------:R-:W2:Y:S04]  /*0730*/  LDG.E R24, desc[UR8][R26.64] ;  /* 0x000000081a187981 */ /* 0x000ea8000c1e1900 */
[----:B------:R1:W3:Y:S01]  /*0740*/  LDG.E R18, desc[UR8][R28.64] ;  /* 0x000000081c127981 */ /* 0x0002e2000c1e1900 */
[----:B0-----:R-:W-:-:S03]  /*0750*/  FFMA R19, R15, R19, R12 ;  /* 0x000000130f137223 */ /* 0x001fc6000000000c */
[----:B------:R-:W-:Y:S04]  /*0760*/  LDS R12, [R16] ;  /* 0x00000000100c7984 */ /* 0x000fe80000000800 */
[----:B------:R-:W0:Y:S02]  /*0770*/  LDS.64 R14, [R6] ;  /* 0x00000000060e7984 */ /* 0x000e240000000a00 */
[----:B0-----:R-:W-:Y:S01]  /*0780*/  FFMA R14, R14, R12, R19 ;  /* 0x0000000c0e0e7223 */ /* 0x001fe20000000013 */
[----:B------:R-:W-:Y:S02]  /*0790*/  LEA R19, R4, R13, 0x3 ;  /* 0x0000000d04137211 */ /* 0x000fe400078e18ff */
[----:B------:R-:W0:Y:S01]  /*07a0*/  LDS R13, [R16+0x8] ;  /* 0x00000800100d7984 */ /* 0x000e220000000800 */
[----:B------:R-:W-:Y:S02]  /*07b0*/  BAR.SYNC.DEFER_BLOCKING 0x0 ;  /* 0x0000000000007b1d */ /* 0x000fe40000010000 */
[----:B-1----:R-:W-:-:S04]  /*07c0*/  IMAD.WIDE.U32 R28, R19, 0x4, R20 ;  /* 0x00000004131c7825 */ /* 0x002fc800078e0014 */
[----:B--2---:R-:W-:Y:S04]  /*07d0*/  STS [R8], R24 ;  /* 0x0000001808007388 */ /* 0x004fe80000000800 */
[----:B---3--:R1:W-:Y:S01]  /*07e0*/  STS [R9], R18 ;  /* 0x0000001209007388 */ /* 0x0083e20000000800 */
[----:B------:R-:W-:Y:S06]  /*07f0*/  BAR.SYNC.DEFER_BLOCKING 0x0 ;  /* 0x0000000000007b1d */ /* 0x000fec0000010000 */
[----:B-1----:R-:W2:Y:S04]  /*0800*/  LDG.E R18, desc[UR8][R26.64+0x8] ;  /* 0x000008081a127981 */ /* 0x002ea8000c1e1900 */
[----:B------:R-:W3:Y:S01]  /*0810*/  LDG.E R28, desc[UR8][R28.64] ;  /* 0x000000081c1c7981 */ /* 0x000ee2000c1e1900 */
[----:B0-----:R-:W-:-:S03]  /*0820*/  FFMA R15, R13, R15, R14 ;  /* 0x0000000f0d0f7223 */ /* 0x001fc6000000000e */
[----:B------:R-:W-:Y:S04]  /*0830*/  LDS R14, [R16] ;  /* 0x00000000100e7984 */ /* 0x000fe80000000800 */
[----:B------:R-:W0:Y:S04]  /*0840*/  LDS.64 R12, [R6] ;  /* 0x00000000060c7984 */ /* 0x000e280000000a00 */
[----:B------:R-:W1:Y:S01]  /*0850*/  LDS R24, [R16+0x8] ;  /* 0x0000080010187984 */ /* 0x000e620000000800 */
[----:B------:R-:W-:Y:S01]  /*0860*/  BAR.SYNC.DEFER_BLOCKING 0x0 ;  /* 0x0000000000007b1d */ /* 0x000fe20000010000 */
[----:B------:R-:W-:Y:S01]  /*0870*/  LEA R11, R4, R11, 0x3 ;  /* 0x0000000b040b7211 */ /* 0x000fe200078e18ff */
[----:B0-----:R-:W-:-:S04]  /*0880*/  FFMA R12, R12, R14, R15 ;  /* 0x0000000e0c0c7223 */ /* 0x001fc8000000000f */
[----:B------:R-:W-:Y:S01]  /*0890*/  IMAD.WIDE.U32 R14, R11, 0x4, R20 ;  /* 0x000000040b0e7825 */ /* 0x000fe200078e0014 */
[----:B--2---:R-:W-:Y:S04]  /*08a0*/  STS [R8], R18 ;  /* 0x0000001208007388 */ /* 0x004fe80000000800 */
[----:B---3--:R-:W-:Y:S01]  /*08b0*/  STS [R9], R28 ;  /* 0x0000001c09007388 */ /* 0x008fe20000000800 */
[----:B------:R-:W-:Y:S06]  /*08c0*/  BAR.SYNC.DEFER_BLOCKING 0x0 ;  /* 0x0000000000007b1d */ /* 0x000fec0000010000 */
[----:B------:R-:W2:Y:S04]  /*08d0*/  LDG.E R14, desc[UR8][R14.64] ;  /* 0x000000080e0e7981 */ /* 0x000ea8000c1e1900 */
[----:B------:R-:W3:Y:S01]  /*08e0*/  LDG.E R15, desc[UR8][R26.64+0x10] ;  /* 0x000010081a0f7981 */ /* 0x000ee2000c1e1900 */
[----:B-1----:R-:W-:-:S03]  /*08f0*/  FFMA R29, R24, R13, R12 ;  /* 0x0000000d181d7223 */ /* 0x002fc6000000000c */
[----:B------:R-:W-:Y:S04]  /*0900*/  LDS R24, [R16] ;  /* 0x0000000010187984 */ /* 0x000fe80000000800 */
[----:B------:R-:W0:Y:S02]  /*0910*/  LDS.64 R12, [R6] ;  /* 0x00000000060c7984 */ /* 0x000e240000000a00 */
[----:B0-----:R-:W-:Y:S02]  /*0920*/  FFMA R12, R12, R24, R29 ;  /* 0x000000180c0c7223 */ /* 0x001fe4000000001d */
[----:B------:R-:W0:Y:S01]  /*0930*/  LDS R24, [R16+0x8] ;  /* 0x0000080010187984 */ /* 0x000e220000000800 */
[----:B------:R-:W-:Y:S01]  /*0940*/  BAR.SYNC.DEFER_BLOCKING 0x0 ;  /* 0x0000000000007b1d */ /* 0x000fe20000010000 */
[----:B------:R-:W-:-:S05]  /*0950*/  LEA R17, R4, R17, 0x3 ;  /* 0x0000001104117211 */ /* 0x000fca00078e18ff */
[----:B------:R-:W-:Y:S01]  /*0960*/  IMAD.WIDE.U32 R28, R17, 0x4, R20 ;  /* 0x00000004111c7825 */ /* 0x000fe200078e0014 */
[----:B---3--:R1:W-:Y:S04]  /*0970*/  STS [R8], R15 ;  /* 0x0000000f08007388 */ /* 0x0083e80000000800 */
[----:B--2---:R-:W-:Y:S01]  /*0980*/  STS [R9], R14 ;  /* 0x0000000e09007388 */ /* 0x004fe20000000800 */
[----:B------:R-:W-:Y:S06]  /*0990*/  BAR.SYNC.DEFER_BLOCKING 0x0 ;  /* 0x0000000000007b1d */ /* 0x000fec0000010000 */
[----:B------:R2:W3:Y:S04]  /*09a0*/  LDG.E R18, desc[UR8][R26.64+0x18] ;  /* 0x000018081a127981 */ /* 0x0004e8000c1e1900 */
[----:B------:R-:W4:Y:S01]  /*09b0*/  LDG.E R28, desc[UR8][R28.64] ;  /* 0x000000081c1c7981 */ /* 0x000f22000c1e1900 */
[----:B0-----:R-:W-:-:S03]  /*09c0*/  FFMA R24, R24, R13, R12 ;  /* 0x0000000d18187223 */ /* 0x001fc6000000000c */
[----:B------:R-:W-:Y:S04]  /*09d0*/  LDS.64 R12, [R6] ;  /* 0x00000000060c7984 */ /* 0x000fe80000000a00 */
[----:B--2---:R-:W0:Y:S04]  /*09e0*/  LDS R27, [R16] ;  /* 0x00000000101b7984 */ /* 0x004e280000000800 */
[----:B------:R-:W2:Y:S01]  /*09f0*/  LDS R14, [R16+0x8] ;  /* 0x00000800100e7984 */ /* 0x000ea20000000800 */
[----:B------:R-:W-:Y:S01]  /*0a00*/  BAR.SYNC.DEFER_BLOCKING 0x0 ;  /* 0x0000000000007b1d */ /* 0x000fe20000010000 */
[----:B-1----:R-:W-:Y:S01]  /*0a10*/  LEA R15, R4, R25, 0x3 ;  /* 0x00000019040f7211 */ /* 0x002fe200078e18ff */
[----:B0-----:R-:W-:Y:S01]  /*0a20*/  FFMA R12, R12, R27, R24 ;  /* 0x0000001b0c0c7223 */ /* 0x001fe20000000018 */
[----:B------:R-:W-:-:S03]  /*0a30*/  IADD3 R24, PT, PT, R7, 0x10, RZ ;  /* 0x0000001007187810 */ /* 0x000fc60007ffe0ff */
[----:B------:R-:W-:-:S04]  /*0a40*/  IMAD.WIDE.U32 R26, R15, 0x4, R20 ;  /* 0x000000040f1a7825 */ /* 0x000fc800078e0014 */
[----:B------:R-:W-:Y:S01]  /*0a50*/  IMAD.WIDE R24, R24, 0x4, R22 ;  /* 0x0000000418187825 */ /* 0x000fe200078e0216 */
[----:B---3--:R-:W-:Y:S04]  /*0a60*/  STS [R8], R18 ;  /* 0x0000001208007388 */ /* 0x008fe80000000800 */
[----:B----4-:R0:W-:Y:S01]  /*0a70*/  STS [R9], R28 ;  /* 0x0000001c09007388 */ /* 0x0101e20000000800 */
[----:B------:R-:W-:Y:S06]  /*0a80*/  BAR.SYNC.DEFER_BLOCKING 0x0 ;  /* 0x0000000000007b1d */ /* 0x000fec0000010000 */
[----:B------:R-:W3:Y:S04]  /*0a90*/  LDG.E R29, desc[UR8][R24.64] ;  /* 0x00000008181d7981 */ /* 0x000ee8000c1e1900 */
[----:B0-----:R0:W4:Y:S01]  /*0aa0*/  LDG.E R28, desc[UR8][R26.64] ;  /* 0x000000081a1c7981 */ /* 0x001122000c1e1900 */
[----:B--2---:R-:W-:-:S03]  /*0ab0*/  FFMA R14, R14, R13, R12 ;  /* 0x0000000d0e0e7223 */ /* 0x004fc6000000000c */
[----:B------:R-:W-:Y:S04]  /*0ac0*/  LDS.64 R12, [R6] ;  /* 0x00000000060c7984 */ /* 0x000fe80000000a00 */
[----:B------:R-:W-:Y:S04]  /*0ad0*/  LDS R18, [R16+0x8] ;  /* 0x0000080010127984 */ /* 0x000fe80000000800 */
[----:B0-----:R-:W0:Y:S01]  /*0ae0*/  LDS R27, [R16] ;  /* 0x00000000101b7984 */ /* 0x001e220000000800 */
[----:B------:R-:W-:Y:S01]  /*0af0*/  BAR.SYNC.DEFER_BLOCKING 0x0 ;  /* 0x0000000000007b1d */ /* 0x000fe20000010000 */
[----:B------:R-:W-:Y:S01]  /*0b00*/  LEA R19, R4, R19, 0x3 ;  /* 0x0000001304137211 */ /* 0x000fe200078e18ff */
[----:B0-----:R-:W-:-:S04]  /*0b10*/  FFMA R12, R12, R27, R14 ;  /* 0x0000001b0c0c7223 */ /* 0x001fc8000000000e */
[----:B------:R-:W-:Y:S01]  /*0b20*/  IMAD.WIDE.U32 R26, R19, 0x4, R20 ;  /* 0x00000004131a7825 */ /* 0x000fe200078e0014 */
[----:B---3--:R0:W-:Y:S04]  /*0b30*/  STS [R8], R29 ;  /* 0x0000001d08007388 */ /* 0x0081e80000000800 */
[----:B----4-:R-:W-:Y:S01]  /*0b40*/  STS [R9], R28 ;  /* 0x0000001c09007388 */ /* 0x010fe20000000800 */
[----:B------:R-:W-:Y:S06]  /*0b50*/  BAR.SYNC.DEFER_BLOCKING 0x0 ;  /* 0x0000000000007b1d */ /* 0x000fec0000010000 */
[----:B0-----:R-:W2:Y:S04]  /*0b60*/  LDG.E R29, desc[UR8][R24.64+0x8] ;  /* 0x00000808181d7981 */ /* 0x001ea8000c1e1900 */
[----:B------:R0:W3:Y:S01]  /*0b70*/  LDG.E R14, desc[UR8][R26.64] ;  /* 0x000000081a0e7981 */ /* 0x0000e2000c1e1900 */
[----:B------:R-:W-:-:S03]  /*0b80*/  FFMA R18, R18, R13, R12 ;  /* 0x0000000d12127223 */ /* 0x000fc6000000000c */
[----:B------:R-:W-:Y:S04]  /*0b90*/  LDS.64 R12, [R6] ;  /* 0x00000000060c7984 */ /* 0x000fe80000000a00 */
[----:B0-----:R-:W0:Y:S02]  /*0ba0*/  LDS R27, [R16] ;  /* 0x00000000101b7984 */ /* 0x001e240000000800 */
[----:B0-----:R-:W-:Y:S02]  /*0bb0*/  FFMA R12, R12, R27, R18 ;  /* 0x0000001b0c0c7223 */ /* 0x001fe40000000012 */
[----:B------:R-:W0:Y:S01]  /*0bc0*/  LDS R18, [R16+0x8] ;  /* 0x0000080010127984 */ /* 0x000e220000000800 */
[----:B------:R-:W-:Y:S01]  /*0bd0*/  BAR.SYNC.DEFER_BLOCKING 0x0 ;  /* 0x0000000000007b1d */ /* 0x000fe20000010000 */
[----:B------:R-:W-:-:S05]  /*0be0*/  LEA R11, R4, R11, 0x3 ;  /* 0x0000000b040b7211 */ /* 0x000fca00078e18ff */
[----:B------:R-:W-:Y:S01]  /*0bf0*/  IMAD.WIDE.U32 R26, R11, 0x4, R20 ;  /* 0x000000040b1a7825 */ /* 0x000fe200078e0014 */
[----:B--2---:R1:W-:Y:S04]  /*0c00*/  STS [R8], R29 ;  /* 0x0000001d08007388 */ /* 0x0043e80000000800 */
[----:B---3--:R-:W-:Y:S01]  /*0c10*/  STS [R9], R14 ;  /* 0x0000000e09007388 */ /* 0x008fe20000000800 */
[----:B------:R-:W-:Y:S06]  /*0c20*/  BAR.SYNC.DEFER_BLOCKING 0x0 ;  /* 0x0000000000007b1d */ /* 0x000fec0000010000 */
[----:B-1----:R-:W2:Y:S04]  /*0c30*/  LDG.E R29, desc[UR8][R24.64+0x10] ;  /* 0x00001008181d7981 */ /* 0x002ea8000c1e1900 */
[----:B------:R1:W3:Y:S01]  /*0c40*/  LDG.E R28, desc[UR8][R26.64] ;  /* 0x000000081a1c7981 */ /* 0x0002e2000c1e1900 */
[----:B0-----:R-:W-:-:S03]  /*0c50*/  FFMA R18, R18, R13, R12 ;  /* 0x0000000d12127223 */ /* 0x001fc6000000000c */
[----:B------:R-:W-:Y:S04]  /*0c60*/  LDS.64 R12, [R6] ;  /* 0x00000000060c7984 */ /* 0x000fe80000000a00 */
[----:B------:R-:W-:Y:S04]  /*0c70*/  LDS R14, [R16+0x8] ;  /* 0x00000800100e7984 */ /* 0x000fe80000000800 */
[----:B-1----:R-:W0:Y:S01]  /*0c80*/  LDS R27, [R16] ;  /* 0x00000000101b7984 */ /* 0x002e220000000800 */
[----:B------:R-:W-:Y:S01]  /*0c90*/  BAR.SYNC.DEFER_BLOCKING 0x0 ;  /* 0x0000000000007b1d */ /* 0x000fe20000010000 */
[----:B------:R-:W-:Y:S01]  /*0ca0*/  LEA R17, R4, R17, 0x3 ;  /* 0x0000001104117211 */ /* 0x000fe200078e18ff */
[----:B0-----:R-:W-:-:S04]  /*0cb0*/  FFMA R12, R12, R27, R18 ;  /* 0x0000001b0c0c7223 */ /* 0x001fc80000000012 */
[----:B------:R-:W-:Y:S01]  /*0cc0*/  IMAD.WIDE.U32 R26, R17, 0x4, R20 ;  /* 0x00000004111a7825 */ /* 0x000fe200078e0014 */
[----:B--2---:R-:W-:Y:S04]  /*0cd0*/  STS [R8], R29 ;  /* 0x0000001d08007388 */ /* 0x004fe80000000800 */
[----:B---3--:R-:W-:Y:S01]  /*0ce0*/  STS [R9], R28 ;  /* 0x0000001c09007388 */ /* 0x008fe20000000800 */
[----:B------:R-:W-:Y:S06]  /*0cf0*/  BAR.SYNC.DEFER_BLOCKING 0x0 ;  /* 0x0000000000007b1d */ /* 0x000fec0000010000 */
[----:B------:R0:W2:Y:S04]  /*0d00*/  LDG.E R18, desc[UR8][R24.64+0x18] ;  /* 0x0000180818127981 */ /* 0x0000a8000c1e1900 */
[----:B------:R-:W3:Y:S01]  /*0d10*/  LDG.E R26, desc[UR8][R26.64] ;  /* 0x000000081a1a7981 */ /* 0x000ee2000c1e1900 */
[----:B------:R-:W-:-:S03]  /*0d20*/  FFMA R14, R14, R13, R12 ;  /* 0x0000000d0e0e7223 */ /* 0x000fc6000000000c */
[----:B------:R-:W-:Y:S04]  /*0d30*/  LDS.64 R12, [R6] ;  /* 0x00000000060c7984 */ /* 0x000fe80000000a00 */
[----:B0-----:R-:W0:Y:S04]  /*0d40*/  LDS R25, [R16] ;  /* 0x0000000010197984 */ /* 0x001e280000000800 */
[----:B------:R-:W1:Y:S01]  /*0d50*/  LDS R29, [R16+0x8] ;  /* 0x00000800101d7984 */ /* 0x000e620000000800 */
[----:B------:R-:W-:Y:S01]  /*0d60*/  BAR.SYNC.DEFER_BLOCKING 0x0 ;  /* 0x0000000000007b1d */ /* 0x000fe20000010000 */
[----:B------:R-:W-:Y:S01]  /*0d70*/  LEA R15, R4, R15, 0x3 ;  /* 0x0000000f040f7211 */ /* 0x000fe200078e18ff */
[----:B0-----:R-:W-:Y:S01]  /*0d80*/  FFMA R12, R12, R25, R14 ;  /* 0x000000190c0c7223 */ /* 0x001fe2000000000e */
[----:B------:R-:W-:-:S05]  /*0d90*/  IADD3 R14, PT, PT, R7, 0x18, RZ ;  /* 0x00000018070e7810 */ /* 0x000fca0007ffe0ff */
[----:B------:R-:W-:Y:S01]  /*0da0*/  IMAD.WIDE R24, R14, 0x4, R22 ;  /* 0x000000040e187825 */ /* 0x000fe200078e0216 */
[----:B--2---:R-:W-:Y:S04]  /*0db0*/  STS [R8], R18 ;  /* 0x0000001208007388 */ /* 0x004fe80000000800 */
[----:B---3--:R0:W-:Y:S01]  /*0dc0*/  STS [R9], R26 ;  /* 0x0000001a09007388 */ /* 0x0081e20000000800 */
[----:B------:R-:W-:Y:S01]  /*0dd0*/  BAR.SYNC.DEFER_BLOCKING 0x0 ;  /* 0x0000000000007b1d */ /* 0x000fe20000010000 */
[----:B0-----:R-:W-:-:S05]  /*0de0*/  IMAD.WIDE.U32 R26, R15, 0x4, R20 ;  /* 0x000000040f1a7825 */ /* 0x001fca00078e0014 */
        /* <DEDUP_REMOVED lines=13> */
[----:B------:R-:W2:Y:S04]  /*0ec0*/  LDG.E R18, desc[UR8][R24.64+0x8] ;  /* 0x0000080818127981 */ /* 0x000ea8000c1e1900 */
[----:B-1----:R1:W3:Y:S01]  /*0ed0*/  LDG.E R14, desc[UR8][R26.64] ;  /* 0x000000081a0e7981 */ /* 0x0022e2000c1e1900 */
[----:B0-----:R-:W-:-:S03]  /*0ee0*/  FFMA R29, R29, R13, R12 ;  /* 0x0000000d1d1d7223 */ /* 0x001fc6000000000c */
[----:B------:R-:W-:Y:S04]  /*0ef0*/  LDS.64 R12, [R6] ;  /* 0x00000000060c7984 */ /* 0x000fe80000000a00 */
[----:B-1----:R-:W0:Y:S02]  /*0f00*/  LDS R26, [R16] ;  /* 0x00000000101a7984 */ /* 0x002e240000000800 */
        /* <DEDUP_REMOVED lines=16> */
[----:B0-----:R-:W-:Y:S01]  /*1010*/  FFMA R29, R29, R13, R12 ;  /* 0x0000000d1d1d7223 */ /* 0x001fe2000000000c */
[----:B------:R-:W-:-:S05]  /*1020*/  LEA R17, R4, R17, 0x3 ;  /* 0x0000001104117211 */ /* 0x000fca00078e18ff */
[----:B------:R-:W-:Y:S01]  /*1030*/  IMAD.WIDE.U32 R26, R17, 0x4, R20 ;  /* 0x00000004111a7825 */ /* 0x000fe200078e0014 */
[----:B------:R-:W-:-:S04]  /*1040*/  UIADD3 UR6, UPT, UPT, UR6, 0x10, URZ ;  /* 0x0000001006067890 */ /* 0x000fc8000fffe0ff */
[----:B------:R-:W-:Y:S01]  /*1050*/  UISETP.GE.AND UP1, UPT, UR6, -0xc, UPT ;  /* 0xfffffff40600788c */ /* 0x000fe2000bf26270 */
[----:B------:R-:W-:Y:S02]  /*1060*/  IADD3 R7, PT, PT, R7, 0x20, RZ ;  /* 0x0000002007077810 */ /* 0x000fe40007ffe0ff */
[C---:B------:R-:W-:Y:S02]  /*1070*/  LEA R11, R4.reuse, R11, 0x3 ;  /* 0x0000000b040b7211 */ /* 0x040fe400078e18ff */
[C---:B------:R-:W-:Y:S02]  /*1080*/  LEA R15, R4.reuse, R15, 0x3 ;  /* 0x0000000f040f7211 */ /* 0x040fe400078e18ff */
[----:B------:R-:W-:Y:S01]  /*1090*/  LEA R17, R4, R17, 0x3 ;  /* 0x0000001104117211 */ /* 0x000fe200078e18ff */
[----:B------:R-:W-:Y:S01]  /*10a0*/  UIADD3 UR4, UPT, UPT, UR4, 0x10, URZ ;  /* 0x0000001004047890 */ /* 0x000fe2000fffe0ff */
[----:B--2---:R-:W-:Y:S04]  /*10b0*/  STS [R8], R28 ;  /* 0x0000001c08007388 */ /* 0x004fe80000000800 */
[----:B---3--:R-:W-:Y:S01]  /*10c0*/  STS [R9], R18 ;  /* 0x0000001209007388 */ /* 0x008fe20000000800 */
[----:B------:R-:W-:Y:S06]  /*10d0*/  BAR.SYNC.DEFER_BLOCKING 0x0 ;  /* 0x0000000000007b1d */ /* 0x000fec0000010000 */
[----:B------:R0:W5:Y:S04]  /*10e0*/  LDG.E R25, desc[UR8][R24.64+0x18] ;  /* 0x0000180818197981 */ /* 0x000168000c1e1900 */
[----:B------:R-:W-:Y:S04]  /*10f0*/  LDS.64 R12, [R6] ;  /* 0x00000000060c7984 */ /* 0x000fe80000000a00 */
[----:B------:R1:W5:Y:S04]  /*1100*/  LDG.E R14, desc[UR8][R26.64] ;  /* 0x000000081a0e7981 */ /* 0x000368000c1e1900 */
[----:B0-----:R-:W0:Y:S02]  /*1110*/  LDS R24, [R16] ;  /* 0x0000000010187984 */ /* 0x001e240000000800 */
[----:B0-----:R-:W-:-:S02]  /*1120*/  FFMA R12, R12, R24, R29 ;  /* 0x000000180c0c7223 */ /* 0x001fc4000000001d */
[----:B------:R-:W0:Y:S02]  /*1130*/  LDS R29, [R16+0x8] ;  /* 0x00000800101d7984 */ /* 0x000e240000000800 */
[----:B0-----:R-:W-:Y:S01]  /*1140*/  FFMA R29, R29, R13, R12 ;  /* 0x0000000d1d1d7223 */ /* 0x001fe2000000000c */
[----:B------:R-:W-:Y:S01]  /*1150*/  LEA R13, R4, R19, 0x3 ;  /* 0x00000013040d7211 */ /* 0x000fe200078e18ff */
[----:B------:R-:W-:Y:S06]  /*1160*/  BAR.SYNC.DEFER_BLOCKING 0x0 ;  /* 0x0000000000007b1d */ /* 0x000fec0000010000 */
[----:B-1----:R-:W-:Y:S05]  /*1170*/  BRA.U !UP1, `(.L_x_21) ;  /* 0xfffffff109907547 */ /* 0x002fea000b83ffff */
.L_x_20:
[----:B------:R-:W-:-:S04]  /*1180*/  UIADD3 UR7, UPT, UPT, -UR6, URZ, URZ ;  /* 0x000000ff06077290 */ /* 0x000fc8000fffe1ff */
[----:B------:R-:W-:-:S09]  /*1190*/  UISETP.GT.AND UP1, UPT, UR7, 0x4, UPT ;  /* 0x000000040700788c */ /* 0x000fd2000bf24270 */
[----:B------:R-:W-:Y:S05]  /*11a0*/  BRA.U !UP1, `(.L_x_22) ;  /* 0x0000000509c07547 */ /* 0x000fea000b800000 */
[----:B-----5:R-:W-:Y:S01]  /*11b0*/  STS [R8], R25 ;  /* 0x0000001908007388 */ /* 0x020fe20000000800 */
[----:B------:R-:W-:-:S03]  /*11c0*/  IMAD.WIDE R26, R7, 0x4, R22 ;  /* 0x00000004071a7825 */ /* 0x000fc600078e0216 */
[----:B------:R0:W-:Y:S01]  /*11d0*/  STS [R9], R14 ;  /* 0x0000000e09007388 */ /* 0x0001e20000000800 */
[--C-:B------:R-:W-:Y:S01]  /*11e0*/  IMAD.WIDE.U32 R18, R15, 0x4, R20.reuse ;  /* 0x000000040f127825 */ /* 0x100fe200078e0014 */
[----:B------:R-:W-:Y:S06]  /*11f0*/  BAR.SYNC.DEFER_BLOCKING 0x0 ;  /* 0x0000000000007b1d */ /* 0x000fec0000010000 */
[----:B------:R-:W2:Y:S04]  /*1200*/  LDG.E R28, desc[UR8][R26.64] ;  /* 0x000000081a1c7981 */ /* 0x000ea8000c1e1900 */
[----:B0-----:R0:W3:Y:S01]  /*1210*/  LDG.E R14, desc[UR8][R18.64] ;  /* 0x00000008120e7981 */ /* 0x0010e2000c1e1900 */
[----:B------:R-:W-:Y:S01]  /*1220*/  LEA R16, R3, UR5, 0x2 ;  /* 0x0000000503107c11 */ /* 0x000fe2000f8e10ff */
[----:B------:R-:W-:-:S04]  /*1230*/  IMAD.WIDE.U32 R24, R13, 0x4, R20 ;  /* 0x000000040d187825 */ /* 0x000fc800078e0014 */
[----:B------:R-:W-:Y:S04]  /*1240*/  LDS R12, [R16] ;  /* 0x00000000100c7984 */ /* 0x000fe80000000800 */
[----:B0-----:R-:W0:Y:S02]  /*1250*/  LDS.64 R18, [R6] ;  /* 0x0000000006127984 */ /* 0x001e240000000a00 */
[----:B0-----:R-:W-:Y:S02]  /*1260*/  FFMA R12, R18, R12, R29 ;  /* 0x0000000c120c7223 */ /* 0x001fe4000000001d */
[----:B------:R-:W0:Y:S01]  /*1270*/  LDS R29, [R16+0x8] ;  /* 0x00000800101d7984 */ /* 0x000e220000000800 */
[----:B------:R-:W-:Y:S06]  /*1280*/  BAR.SYNC.DEFER_BLOCKING 0x0 ;  /* 0x0000000000007b1d */ /* 0x000fec0000010000 */
        /* <DEDUP_REMOVED lines=9> */
[----:B------:R-:W-:Y:S01]  /*1320*/  IMAD.WIDE.U32 R28, R11, 0x4, R20 ;  /* 0x000000040b1c7825 */ /* 0x000fe200078e0014 */
[----:B------:R-:W0:Y:S01]  /*1330*/  LDS R12, [R16+0x8] ;  /* 0x00000800100c7984 */ /* 0x000e220000000800 */
[----:B------:R-:W-:Y:S06]  /*1340*/  BAR.SYNC.DEFER_BLOCKING 0x0 ;  /* 0x0000000000007b1d */ /* 0x000fec0000010000 */
[----:B---3--:R-:W-:Y:S04]  /*1350*/  STS [R8], R25 ;  /* 0x0000001908007388 */ /* 0x008fe80000000800 */
[----:B--2---:R-:W-:Y:S01]  /*1360*/  STS [R9], R24 ;  /* 0x0000001809007388 */ /* 0x004fe20000000800 */
[----:B------:R-:W-:Y:S06]  /*1370*/  BAR.SYNC.DEFER_BLOCKING 0x0 ;  /* 0x0000000000007b1d */ /* 0x000fec0000010000 */
[----:B------:R-:W2:Y:S04]  /*1380*/  LDG.E R14, desc[UR8][R26.64+0x10] ;  /* 0x000010081a0e7981 */ /* 0x000ea8000c1e1900 */
[----:B------:R1:W3:Y:S01]  /*1390*/  LDG.E R28, desc[UR8][R28.64] ;  /* 0x000000081c1c7981 */ /* 0x0002e2000c1e1900 */
[----:B0-----:R-:W-:-:S03]  /*13a0*/  FFMA R12, R12, R19, R18 ;  /* 0x000000130c0c7223 */ /* 0x001fc60000000012 */
[----:B------:R-:W-:Y:S04]  /*13b0*/  LDS.64 R18, [R6] ;  /* 0x0000000006127984 */ /* 0x000fe80000000a00 */
[----:B-1----:R-:W0:Y:S02]  /*13c0*/  LDS R29, [R16] ;  /* 0x00000000101d7984 */ /* 0x002e240000000800 */
[----:B0-----:R-:W-:Y:S02]  /*13d0*/  FFMA R18, R18, R29, R12 ;  /* 0x0000001d12127223 */ /* 0x001fe4000000000c */
[----:B------:R-:W0:Y:S01]  /*13e0*/  LDS R12, [R16+0x8] ;  /* 0x00000800100c7984 */ /* 0x000e220000000800 */
[----:B------:R-:W-:Y:S01]  /*13f0*/  BAR.SYNC.DEFER_BLOCKING 0x0 ;  /* 0x0000000000007b1d */ /* 0x000fe20000010000 */
[----:B------:R-:W-:-:S05]  /*1400*/  IMAD.WIDE.U32 R24, R17, 0x4, R20 ;  /* 0x0000000411187825 */ /* 0x000fca00078e0014 */
[----:B--2---:R1:W-:Y:S04]  /*1410*/  STS [R8], R14 ;  /* 0x0000000e08007388 */ /* 0x0043e80000000800 */
[----:B---3--:R-:W-:Y:S01]  /*1420*/  STS [R9], R28 ;  /* 0x0000001c09007388 */ /* 0x008fe20000000800 */
[----:B------:R-:W-:Y:S06]  /*1430*/  BAR.SYNC.DEFER_BLOCKING 0x0 ;  /* 0x0000000000007b1d */ /* 0x000fec0000010000 */
[----:B------:R2:W3:Y:S04]  /*1440*/  LDG.E R29, desc[UR8][R26.64+0x18] ;  /* 0x000018081a1d7981 */ /* 0x0004e8000c1e1900 */
[----:B------:R4:W3:Y:S01]  /*1450*/  LDG.E R24, desc[UR8][R24.64] ;  /* 0x0000000818187981 */ /* 0x0008e2000c1e1900 */
[----:B0-----:R-:W-:-:S03]  /*1460*/  FFMA R12, R12, R19, R18 ;  /* 0x000000130c0c7223 */ /* 0x001fc60000000012 */
[----:B------:R-:W-:Y:S01]  /*1470*/  LDS.64 R18, [R6] ;  /* 0x0000000006127984 */ /* 0x000fe20000000a00 */
[----:B--2---:R-:W-:-:S03]  /*1480*/  LEA R27, R4, R15, 0x3 ;  /* 0x0000000f041b7211 */ /* 0x004fc600078e18ff */
[----:B------:R-:W-:Y:S04]  /*1490*/  LDS R15, [R16+0x8] ;  /* 0x00000800100f7984 */ /* 0x000fe80000000800 */
[----:B----4-:R-:W0:Y:S01]  /*14a0*/  LDS R25, [R16] ;  /* 0x0000000010197984 */ /* 0x010e220000000800 */
[----:B------:R-:W-:Y:S01]  /*14b0*/  BAR.SYNC.DEFER_BLOCKING 0x0 ;  /* 0x0000000000007b1d */ /* 0x000fe20000010000 */
[----:B-1----:R-:W-:Y:S01]  /*14c0*/  IADD3 R14, PT, PT, R7, 0x8, RZ ;  /* 0x00000008070e7810 */ /* 0x002fe20007ffe0ff */
[----:B0-----:R-:W-:-:S04]  /*14d0*/  FFMA R12, R18, R25, R12 ;  /* 0x00000019120c7223 */ /* 0x001fc8000000000c */
[----:B---3--:R0:W-:Y:S04]  /*14e0*/  STS [R8], R29 ;  /* 0x0000001d08007388 */ /* 0x0081e80000000800 */
[----:B------:R1:W-:Y:S01]  /*14f0*/  STS [R9], R24 ;  /* 0x0000001809007388 */ /* 0x0003e20000000800 */
[----:B0-----:R-:W-:Y:S01]  /*1500*/  IMAD.WIDE.U32 R28, R27, 0x4, R20 ;  /* 0x000000041b1c7825 */ /* 0x001fe200078e0014 */
[----:B------:R-:W-:Y:S03]  /*1510*/  BAR.SYNC.DEFER_BLOCKING 0x0 ;  /* 0x0000000000007b1d */ /* 0x000fe60000010000 */
[----:B-1----:R-:W-:-:S05]  /*1520*/  IMAD.WIDE R24, R14, 0x4, R22 ;  /* 0x000000040e187825 */ /* 0x002fca00078e0216 */
[----:B------:R-:W2:Y:S04]  /*1530*/  LDG.E R26, desc[UR8][R24.64] ;  /* 0x00000008181a7981 */ /* 0x000ea8000c1e1900 */
[----:B------:R0:W3:Y:S01]  /*1540*/  LDG.E R18, desc[UR8][R28.64] ;  /* 0x000000081c127981 */ /* 0x0000e2000c1e1900 */
[----:B------:R-:W-:-:S03]  /*1550*/  FFMA R19, R15, R19, R12 ;  /* 0x000000130f137223 */ /* 0x000fc6000000000c */
[----:B------:R-:W-:Y:S04]  /*1560*/  LDS R12, [R16] ;  /* 0x00000000100c7984 */ /* 0x000fe80000000800 */
[----:B------:R-:W1:Y:S02]  /*1570*/  LDS.64 R14, [R6] ;  /* 0x00000000060e7984 */ /* 0x000e640000000a00 */
[----:B-1----:R-:W-:Y:S01]  /*1580*/  FFMA R12, R14, R12, R19 ;  /* 0x0000000c0e0c7223 */ /* 0x002fe20000000013 */
[----:B------:R-:W-:Y:S02]  /*1590*/  LEA R19, R4, R13, 0x3 ;  /* 0x0000000d04137211 */ /* 0x000fe400078e18ff */
[----:B------:R-:W1:Y:S01]  /*15a0*/  LDS R13, [R16+0x8] ;  /* 0x00000800100d7984 */ /* 0x000e620000000800 */
[----:B------:R-:W-:Y:S02]  /*15b0*/  BAR.SYNC.DEFER_BLOCKING 0x0 ;  /* 0x0000000000007b1d */ /* 0x000fe40000010000 */
[----:B0-----:R-:W-:-:S04]  /*15c0*/  IMAD.WIDE.U32 R28, R19, 0x4, R20 ;  /* 0x00000004131c7825 */ /* 0x001fc800078e0014 */
[----:B--2---:R-:W-:Y:S04]  /*15d0*/  STS [R8], R26 ;  /* 0x0000001a08007388 */ /* 0x004fe80000000800 */
[----:B---3--:R-:W-:Y:S01]  /*15e0*/  STS [R9], R18 ;  /* 0x0000001209007388 */ /* 0x008fe20000000800 */
        /* <DEDUP_REMOVED lines=10> */
[----:B--2---:R1:W-:Y:S04]  /*1690*/  STS [R8], R14 ;  /* 0x0000000e08007388 */ /* 0x0043e80000000800 */
[----:B---3--:R-:W-:Y:S01]  /*16a0*/  STS [R9], R28 ;  /* 0x0000001c09007388 */ /* 0x008fe20000000800 */
[----:B------:R-:W-:Y:S01]  /*16b0*/  BAR.SYNC.DEFER_BLOCKING 0x0 ;  /* 0x0000000000007b1d */ /* 0x000fe20000010000 */
[----:B-1----:R-:W-:-:S05]  /*16c0*/  IMAD.WIDE.U32 R14, R11, 0x4, R20 ;  /* 0x000000040b0e7825 */ /* 0x002fca00078e0014 */
        /* <DEDUP_REMOVED lines=8> */
[----:B------:R-:W-:-:S05]  /*1750*/  LEA R17, R4, R17, 0x3 ;  /* 0x0000001104117211 */ /* 0x000fca00078e18ff */
[----:B------:R-:W-:-:S04]  /*1760*/  IMAD.WIDE.U32 R14, R17, 0x4, R20 ;  /* 0x00000004110e7825 */ /* 0x000fc800078e0014 */
[----:B0-----:R-:W-:Y:S01]  /*1770*/  FFMA R29, R29, R13, R12 ;  /* 0x0000000d1d1d7223 */ /* 0x001fe2000000000c */
[----:B------:R-:W-:Y:S02]  /*1780*/  IADD3 R7, PT, PT, R7, 0x10, RZ ;  /* 0x0000001007077810 */ /* 0x000fe40007ffe0ff */
[C---:B------:R-:W-:Y:S02]  /*1790*/  LEA R11, R4.reuse, R11, 0x3 ;  /* 0x0000000b040b7211 */ /* 0x040fe400078e18ff */
[----:B------:R-:W-:Y:S01]  /*17a0*/  LEA R17, R4, R17, 0x3 ;  /* 0x0000001104117211 */ /* 0x000fe200078e18ff */
[----:B------:R-:W-:Y:S02]  /*17b0*/  UPLOP3.LUT UP0, UPT, UPT, UPT, UPT, 0x40, 0x4 ;  /* 0x000000000004789c */ /* 0x000fe40003f0e870 */
[----:B------:R-:W-:Y:S02]  /*17c0*/  UIADD3 UR4, UPT, UPT, UR4, 0x8, URZ ;  /* 0x0000000804047890 */ /* 0x000fe4000fffe0ff */
[----:B------:R-:W-:Y:S01]  /*17d0*/  UIADD3 UR6, UPT, UPT, UR6, 0x8, URZ ;  /* 0x0000000806067890 */ /* 0x000fe2000fffe0ff */
[----:B--2---:R-:W-:Y:S04]  /*17e0*/  STS [R8], R26 ;  /* 0x0000001a08007388 */ /* 0x004fe80000000800 */
[----:B---3--:R-:W-:Y:S01]  /*17f0*/  STS [R9], R18 ;  /* 0x0000001209007388 */ /* 0x008fe20000000800 */
[----:B------:R-:W-:Y:S06]  /*1800*/  BAR.SYNC.DEFER_BLOCKING 0x0 ;  /* 0x0000000000007b1d */ /* 0x000fec0000010000 */
[----:B------:R-:W-:Y:S04]  /*1810*/  LDS R28, [R16] ;  /* 0x00000000101c7984 */ /* 0x000fe80000000800 */
[----:B------:R-:W0:Y:S04]  /*1820*/  LDS.64 R12, [R6] ;  /* 0x00000000060c7984 */ /* 0x000e280000000a00 */
[----:B------:R1:W5:Y:S04]  /*1830*/  LDG.E R14, desc[UR8][R14.64] ;  /* 0x000000080e0e7981 */ /* 0x000368000c1e1900 */
[----:B------:R2:W5:Y:S04]  /*1840*/  LDG.E R25, desc[UR8][R24.64+0x18] ;  /* 0x0000180818197981 */ /* 0x000568000c1e1900 */
[----:B-1----:R-:W1:Y:S01]  /*1850*/  LDS R15, [R16+0x8] ;  /* 0x00000800100f7984 */ /* 0x002e620000000800 */
[----:B0-----:R-:W-:-:S04]  /*1860*/  FFMA R12, R12, R28, R29 ;  /* 0x0000001c0c0c7223 */ /* 0x001fc8000000001d */
[----:B-1----:R-:W-:Y:S01]  /*1870*/  FFMA R29, R15, R13, R12 ;  /* 0x0000000d0f1d7223 */ /* 0x002fe2000000000c */
[C---:B------:R-:W-:Y:S02]  /*1880*/  LEA R13, R4.reuse, R19, 0x3 ;  /* 0x00000013040d7211 */ /* 0x040fe400078e18ff */
[----:B------:R-:W-:Y:S01]  /*1890*/  LEA R15, R4, R27, 0x3 ;  /* 0x0000001b040f7211 */ /* 0x000fe200078e18ff */
[----:B--2---:R-:W-:Y:S06]  /*18a0*/  BAR.SYNC.DEFER_BLOCKING 0x0 ;  /* 0x0000000000007b1d */ /* 0x004fec0000010000 */
.L_x_22:
[----:B------:R-:W-:-:S09]  /*18b0*/  UISETP.NE.OR UP0, UPT, UR6, URZ, UP0 ;  /* 0x000000ff0600728c */ /* 0x000fd20008705670 */
[----:B------:R-:W-:Y:S05]  /*18c0*/  BRA.U !UP0, `(.L_x_23) ;  /* 0x0000000108ec7547 */ /* 0x000fea000b800000 */
.L_x_19:
[----:B------:R-:W-:-:S07]  /*18d0*/  LEA R12, R3, UR5, 0x2 ;  /* 0x00000005030c7c11 */ /* 0x000fce000f8e10ff */
.L_x_24:
        /* <DEDUP_REMOVED lines=16> */
[----:B------:R-:W2:Y:S04]  /*19e0*/  LDG.E R25, desc[UR8][R26.64+0x8] ;  /* 0x000008081a197981 */ /* 0x000ea8000c1e1900 */
[----:B------:R1:W3:Y:S01]  /*19f0*/  LDG.E R28, desc[UR8][R28.64] ;  /* 0x000000081c1c7981 */ /* 0x0002e2000c1e1900 */
[----:B0-----:R-:W-:-:S03]  /*1a00*/  FFMA R24, R24, R19, R18 ;  /* 0x0000001318187223 */ /* 0x001fc60000000012 */
[----:B------:R-:W-:Y:S04]  /*1a10*/  LDS.64 R18, [R6] ;  /* 0x0000000006127984 */ /* 0x000fe80000000a00 */
[----:B------:R-:W-:Y:S04]  /*1a20*/  LDS R14, [R12+0x8] ;  /* 0x000008000c0e7984 */ /* 0x000fe80000000800 */
[----:B-1----:R-:W0:Y:S01]  /*1a30*/  LDS R29, [R12] ;  /* 0x000000000c1d7984 */ /* 0x002e220000000800 */
[----:B------:R-:W-:Y:S01]  /*1a40*/  BAR.SYNC.DEFER_BLOCKING 0x0 ;  /* 0x0000000000007b1d */ /* 0x000fe20000010000 */
[----:B0-----:R-:W-:-:S05]  /*1a50*/  FFMA R18, R18, R29, R24 ;  /* 0x0000001d12127223 */ /* 0x001fca0000000018 */
[----:B--2---:R0:W-:Y:S04]  /*1a60*/  STS [R8], R25 ;  /* 0x0000001908007388 */ /* 0x0041e80000000800 */
[----:B---3--:R-:W-:Y:S01]  /*1a70*/  STS [R9], R28 ;  /* 0x0000001c09007388 */ /* 0x008fe20000000800 */
[----:B------:R-:W-:Y:S01]  /*1a80*/  BAR.SYNC.DEFER_BLOCKING 0x0 ;  /* 0x0000000000007b1d */ /* 0x000fe20000010000 */
[----:B0-----:R-:W-:-:S05]  /*1a90*/  IMAD.WIDE.U32 R24, R11, 0x4, R20 ;  /* 0x000000040b187825 */ /* 0x001fca00078e0014 */
[----:B------:R-:W2:Y:S04]  /*1aa0*/  LDG.E R29, desc[UR8][R26.64+0x10] ;  /* 0x000010081a1d7981 */ /* 0x000ea8000c1e1900 */
[----:B------:R-:W3:Y:S01]  /*1ab0*/  LDG.E R24, desc[UR8][R24.64] ;  /* 0x0000000818187981 */ /* 0x000ee2000c1e1900 */
[----:B------:R-:W-:-:S03]  /*1ac0*/  FFMA R14, R14, R19, R18 ;  /* 0x000000130e0e7223 */ /* 0x000fc60000000012 */
[----:B------:R-:W-:Y:S04]  /*1ad0*/  LDS R16, [R12] ;  /* 0x000000000c107984 */ /* 0x000fe80000000800 */
[----:B------:R-:W0:Y:S02]  /*1ae0*/  LDS.64 R18, [R6] ;  /* 0x0000000006127984 */ /* 0x000e240000000a00 */
[----:B0-----:R-:W-:Y:S02]  /*1af0*/  FFMA R18, R18, R16, R14 ;  /* 0x0000001012127223 */ /* 0x001fe4000000000e */
[----:B------:R-:W0:Y:S01]  /*1b00*/  LDS R16, [R12+0x8] ;  /* 0x000008000c107984 */ /* 0x000e220000000800 */
[----:B------:R-:W-:Y:S01]  /*1b10*/  BAR.SYNC.DEFER_BLOCKING 0x0 ;  /* 0x0000000000007b1d */ /* 0x000fe20000010000 */
[----:B0-----:R-:W-:Y:S01]  /*1b20*/  FFMA R16, R16, R19, R18 ;  /* 0x0000001310107223 */ /* 0x001fe20000000012 */
[----:B------:R-:W-:-:S04]  /*1b30*/  UIADD3 UR6, UPT, UPT, UR6, 0x4, URZ ;  /* 0x0000000406067890 */ /* 0x000fc8000fffe0ff */
[----:B------:R-:W-:Y:S01]  /*1b40*/  UISETP.NE.AND UP0, UPT, UR6, URZ, UPT ;  /* 0x000000ff0600728c */ /* 0x000fe2000bf05270 */
[----:B------:R-:W-:Y:S02]  /*1b50*/  IADD3 R7, PT, PT, R7, 0x8, RZ ;  /* 0x0000000807077810 */ /* 0x000fe40007ffe0ff */
[C---:B------:R-:W-:Y:S02]  /*1b60*/  LEA R11, R4.reuse, R11, 0x3 ;  /* 0x0000000b040b7211 */ /* 0x040fe400078e18ff */
[C---:B------:R-:W-:Y:S02]  /*1b70*/  LEA R13, R4.reuse, R13, 0x3 ;  /* 0x0000000d040d7211 */ /* 0x040fe400078e18ff */
[----:B------:R-:W-:Y:S01]  /*1b80*/  LEA R15, R4, R15, 0x3 ;  /* 0x0000000f040f7211 */ /* 0x000fe200078e18ff */
[----:B------:R-:W-:Y:S01]  /*1b90*/  UIADD3 UR4, UPT, UPT, UR4, 0x4, URZ ;  /* 0x0000000404047890 */ /* 0x000fe2000fffe0ff */
[----:B--2---:R0:W-:Y:S04]  /*1ba0*/  STS [R8], R29 ;  /* 0x0000001d08007388 */ /* 0x0041e80000000800 */
[----:B---3--:R-:W-:Y:S01]  /*1bb0*/  STS [R9], R24 ;  /* 0x0000001809007388 */ /* 0x008fe20000000800 */
[----:B------:R-:W-:Y:S06]  /*1bc0*/  BAR.SYNC.DEFER_BLOCKING 0x0 ;  /* 0x0000000000007b1d */ /* 0x000fec0000010000 */
[----:B------:R1:W5:Y:S04]  /*1bd0*/  LDG.E R25, desc[UR8][R26.64+0x18] ;  /* 0x000018081a197981 */ /* 0x000368000c1e1900 */
[----:B------:R-:W-:Y:S04]  /*1be0*/  LDS.64 R18, [R6] ;  /* 0x0000000006127984 */ /* 0x000fe80000000a00 */
[----:B-1----:R-:W1:Y:S01]  /*1bf0*/  LDS R27, [R12] ;  /* 0x000000000c1b7984 */ /* 0x002e620000000800 */
[----:B0-----:R-:W-:-:S05]  /*1c00*/  IMAD.WIDE.U32 R28, R17, 0x4, R20 ;  /* 0x00000004111c7825 */ /* 0x001fca00078e0014 */
[----:B------:R0:W5:Y:S01]  /*1c10*/  LDG.E R14, desc[UR8][R28.64] ;  /* 0x000000081c0e7981 */ /* 0x000162000c1e1900 */
[----:B-1----:R-:W-:-:S03]  /*1c20*/  FFMA R16, R18, R27, R16 ;  /* 0x0000001b12107223 */ /* 0x002fc60000000010 */
[----:B------:R-:W0:Y:S01]  /*1c30*/  LDS R18, [R12+0x8] ;  /* 0x000008000c127984 */ /* 0x000e220000000800 */
[----:B------:R-:W-:Y:S01]  /*1c40*/  LEA R17, R4, R17, 0x3 ;  /* 0x0000001104117211 */ /* 0x000fe200078e18ff */
[----:B0-----:R-:W-:Y:S01]  /*1c50*/  FFMA R29, R18, R19, R16 ;  /* 0x00000013121d7223 */ /* 0x001fe20000000010 */
[----:B------:R-:W-:Y:S06]  /*1c60*/  BAR.SYNC.DEFER_BLOCKING 0x0 ;  /* 0x0000000000007b1d */ /* 0x000fec0000010000 */
[----:B------:R-:W-:Y:S05]  /*1c70*/  BRA.U UP0, `(.L_x_24) ;  /* 0xfffffffd00187547 */ /* 0x000fea000b83ffff */
.L_x_23:
[----:B------:R-:W-:-:S06]  /*1c80*/  UIADD3 UR4, UPT, UPT, UR4, 0x1, URZ ;  /* 0x0000000104047890 */ /* 0x000fcc000fffe0ff */
[----:B------:R-:W-:-:S07]  /*1c90*/  MOV R13, UR4 ;  /* 0x00000004000d7c02 */ /* 0x000fce0008000f00 */
.L_x_18:
[----:B------:R-:W-:-:S04]  /*1ca0*/  LEA.HI R7, R4, 0xffffffff, RZ, 0x1f ;  /* 0xffffffff04077811 */ /* 0x000fc800078ff8ff */
[----:B------:R-:W-:-:S13]  /*1cb0*/  LOP3.LUT P0, R7, R7, 0x3, RZ, 0xc0, !PT ;  /* 0x0000000307077812 */ /* 0x000fda000780c0ff */
[----:B------:R-:W-:Y:S05]  /*1cc0*/  @!P0 BRA `(.L_x_17) ;  /* 0x0000000000648947 */ /* 0x000fea0003800000 */
[----:B------:R-:W-:Y:S01]  /*1cd0*/  LEA R2, R13, R2, 0x1 ;  /* 0x000000020d027211 */ /* 0x000fe200078e08ff */
[----:B------:R-:W-:Y:S01]  /*1ce0*/  IMAD R12, R10, R4, R3 ;  /* 0x000000040a0c7224 */ /* 0x000fe200078e0203 */
[----:B------:R-:W-:-:S03]  /*1cf0*/  LEA R24, R3, UR5, 0x2 ;  /* 0x0000000503187c11 */ /* 0x000fc6000f8e10ff */
[----:B------:R-:W-:Y:S01]  /*1d00*/  IMAD R11, R2, R4, R3 ;  /* 0x00000004020b7224 */ /* 0x000fe200078e0203 */
[----:B------:R-:W-:Y:S02]  /*1d10*/  IADD3 R2, PT, PT, -R7, RZ, RZ ;  /* 0x000000ff07027210 */ /* 0x000fe40007ffe1ff */
[----:B------:R-:W-:Y:S02]  /*1d20*/  LEA R7, R13, R12, 0x1 ;  /* 0x0000000c0d077211 */ /* 0x000fe400078e08ff */
[----:B------:R-:W-:-:S07]  /*1d30*/  LEA R11, R0, R11, 0x1 ;  /* 0x0000000b000b7211 */ /* 0x000fce00078e08ff */
.L_x_25:
[----:B-----5:R0:W-:Y:S01]  /*1d40*/  STS [R8], R25 ;  /* 0x0000001908007388 */ /* 0x0201e20000000800 */
[----:B------:R-:W-:-:S03]  /*1d50*/  IMAD.WIDE R12, R7, 0x4, R22 ;  /* 0x00000004070c7825 */ /* 0x000fc600078e0216 */
[----:B------:R1:W-:Y:S01]  /*1d60*/  STS [R9], R14 ;  /* 0x0000000e09007388 */ /* 0x0003e20000000800 */
[----:B------:R-:W-:Y:S01]  /*1d70*/  IMAD.WIDE.U32 R16, R11, 0x4, R20 ;  /* 0x000000040b107825 */ /* 0x000fe200078e0014 */
[----:B------:R-:W-:Y:S06]  /*1d80*/  BAR.SYNC.DEFER_BLOCKING 0x0 ;  /* 0x0000000000007b1d */ /* 0x000fec0000010000 */
[----:B------:R-:W-:Y:S04]  /*1d90*/  LDS R0, [R24] ;  /* 0x0000000018007984 */ /* 0x000fe80000000800 */
[----:B------:R-:W2:Y:S04]  /*1da0*/  LDS.64 R18, [R6] ;  /* 0x0000000006127984 */ /* 0x000ea80000000a00 */
[----:B------:R-:W3:Y:S01]  /*1db0*/  LDS R15, [R24+0x8] ;  /* 0x00000800180f7984 */ /* 0x000ee20000000800 */
[----:B------:R-:W-:-:S03]  /*1dc0*/  IADD3 R2, PT, PT, R2, 0x1, RZ ;  /* 0x0000000102027810 */ /* 0x000fc60007ffe0ff */
[----:B0-----:R4:W5:Y:S01]  /*1dd0*/  LDG.E R25, desc[UR8][R12.64] ;  /* 0x000000080c197981 */ /* 0x001962000c1e1900 */
[----:B------:R-:W-:-:S03]  /*1de0*/  ISETP.NE.AND P0, PT, R2, RZ, PT ;  /* 0x000000ff0200720c */ /* 0x000fc60003f05270 */
[----:B-1----:R4:W5:Y:S01]  /*1df0*/  LDG.E R14, desc[UR8][R16.64] ;  /* 0x00000008100e7981 */ /* 0x002962000c1e1900 */
[----:B------:R-:W-:Y:S02]  /*1e00*/  IADD3 R7, PT, PT, R7, 0x2, RZ ;  /* 0x0000000207077810 */ /* 0x000fe40007ffe0ff */
[----:B------:R-:W-:Y:S01]  /*1e10*/  LEA R11, R4, R11, 0x1 ;  /* 0x0000000b040b7211 */ /* 0x000fe200078e08ff */
[----:B--2---:R-:W-:-:S04]  /*1e20*/  FFMA R0, R18, R0, R29 ;  /* 0x0000000012007223 */ /* 0x004fc8000000001d */
[----:B---3--:R-:W-:Y:S01]  /*1e30*/  FFMA R29, R15, R19, R0 ;  /* 0x000000130f1d7223 */ /* 0x008fe20000000000 */
[----:B------:R-:W-:Y:S06]  /*1e40*/  BAR.SYNC.DEFER_BLOCKING 0x0 ;  /* 0x0000000000007b1d */ /* 0x000fec0000010000 */
[----:B----4-:R-:W-:Y:S05]  /*1e50*/  @P0 BRA `(.L_x_25) ;  /* 0xfffffffc00b80947 */ /* 0x010fea000383ffff */
.L_x_17:
[----:B-----5:R-:W-:Y:S01]  /*1e60*/  STS [R8], R25 ;  /* 0x0000001908007388 */ /* 0x020fe20000000800 */
[----:B0-----:R-:W-:Y:S01]  /*1e70*/  LEA R12, R3, UR5, 0x2 ;  /* 0x00000005030c7c11 */ /* 0x001fe2000f8e10ff */
[----:B------:R-:W-:Y:S01]  /*1e80*/  IMAD R5, R10, R4, R5 ;  /* 0x000000040a057224 */ /* 0x000fe200078e0205 */
[----:B------:R-:W0:Y:S01]  /*1e90*/  LDC.64 R2, c[0x0][0x390] ;  /* 0x0000e400ff027b82 */ /* 0x000e220000000a00 */
[----:B------:R-:W-:Y:S07]  /*1ea0*/  STS [R9], R14 ;  /* 0x0000000e09007388 */ /* 0x000fee0000000800 */
[----:B------:R-:W-:Y:S01]  /*1eb0*/  BAR.SYNC.DEFER_BLOCKING 0x0 ;  /* 0x0000000000007b1d */ /* 0x000fe20000010000 */
[----:B0-----:R-:W-:-:S05]  /*1ec0*/  IMAD.WIDE R2, R5, 0x4, R2 ;  /* 0x0000000405027825 */ /* 0x001fca00078e0202 */
[----:B------:R-:W-:Y:S04]  /*1ed0*/  LDS R0, [R12] ;  /* 0x000000000c007984 */ /* 0x000fe80000000800 */
[----:B------:R-:W0:Y:S04]  /*1ee0*/  LDS.64 R6, [R6] ;  /* 0x0000000006067984 */ /* 0x000e280000000a00 */
[----:B------:R-:W1:Y:S01]  /*1ef0*/  LDS R11, [R12+0x8] ;  /* 0x000008000c0b7984 */ /* 0x000e620000000800 */
[----:B0-----:R-:W-:-:S04]  /*1f00*/  FFMA R0, R6, R0, R29 ;  /* 0x0000000006007223 */ /* 0x001fc8000000001d */
[----:B-1----:R-:W-:-:S05]  /*1f10*/  FFMA R7, R11, R7, R0 ;  /* 0x000000070b077223 */ /* 0x002fca0000000000 */
[----:B------:R-:W-:Y:S01]  /*1f20*/  STG.E desc[UR8][R2.64], R7 ;  /* 0x0000000702007986 */ /* 0x000fe2000c101908 */
[----:B------:R-:W-:Y:S05]  /*1f30*/  EXIT ;  /* 0x000000000000794d */ /* 0x000fea0003800000 */
.L_x_26:
        /* <DEDUP_REMOVED lines=12> */
.L_x_37:


//--------------------- .text._Z10matrixmu_4ILi1EEvPfS0_S0_i --------------------------
	.section	.text._Z10matrixmu_4ILi1EEvPfS0_S0_i,"ax",@progbits
	.align	128
        .global         _Z10matrixmu_4ILi1EEvPfS0_S0_i
        .type           _Z10matrixmu_4ILi1EEvPfS0_S0_i,@function
        .size           _Z10matrixmu_4ILi1EEvPfS0_S0_i,(.L_x_38 - _Z10matrixmu_4ILi1EEvPfS0_S0_i)
        .other          _Z10matrixmu_4ILi1EEvPfS0_S0_i,@"STO_CUDA_ENTRY STV_DEFAULT"
_Z10matrixmu_4ILi1EEvPfS0_S0_i:
.text._Z10matrixmu_4ILi1EEvPfS0_S0_i:
[----:B------:R-:W-:Y:S01]  /*0000*/  LDC R1, c[0x0][0x37c] ;  /* 0x0000df00ff017b82 */ /* 0x000fe20000000800 */
[----:B------:R-:W0:Y:S07]  /*0010*/  S2R R5, SR_TID.X ;  /* 0x0000000000057919 */ /* 0x000e2e0000002100 */
[----:B------:R-:W0:Y:S01]  /*0020*/  S2UR UR7, SR_CTAID.X ;  /* 0x00000000000779c3 */ /* 0x000e220000002500 */
[----:B------:R-:W1:Y:S01]  /*0030*/  LDCU.64 UR8, c[0x0][0x358] ;  /* 0x00006b00ff0877ac */ /* 0x000e620008000a00 */
[----:B------:R-:W2:Y:S06]  /*0040*/  S2R R0, SR_TID.Y ;  /* 0x0000000000007919 */ /* 0x000eac0000002200 */
[----:B------:R-:W2:Y:S08]  /*0050*/  S2UR UR4, SR_CTAID.Y ;  /* 0x00000000000479c3 */ /* 0x000eb00000002600 */
[----:B------:R-:W3:Y:S08]  /*0060*/  LDC R3, c[0x0][0x398] ;  /* 0x0000e600ff037b82 */ /* 0x000ef00000000800 */
[----:B------:R-:W4:Y:S01]  /*0070*/  S2UR UR6, SR_CgaCtaId ;  /* 0x00000000000679c3 */ /* 0x000f220000008800 */
[----:B0-----:R-:W-:-:S07]  /*0080*/  IADD3 R2, PT, PT, R5, UR7, RZ ;  /* 0x0000000705027c10 */ /* 0x001fce000fffe0ff */
[----:B------:R-:W0:Y:S01]  /*0090*/  LDC.64 R12, c[0x0][0x388] ;  /* 0x0000e200ff0c7b82 */ /* 0x000e220000000a00 */
[----:B--2---:R-:W-:-:S07]  /*00a0*/  IADD3 R4, PT, PT, R0, UR4, RZ ;  /* 0x0000000400047c10 */ /* 0x004fce000fffe0ff */
[----:B------:R-:W2:Y:S01]  /*00b0*/  LDC.64 R14, c[0x0][0x380] ;  /* 0x0000e000ff0e7b82 */ /* 0x000ea20000000a00 */
[----:B------:R-:W-:Y:S01]  /*00c0*/  UMOV UR4, 0x400 ;  /* 0x0000040000047882 */ /* 0x000fe20000000000 */
[----:B---3--:R-:W-:Y:S01]  /*00d0*/  ISETP.GE.AND P0, PT, R3, 0x2, PT ;  /* 0x000000020300780c */ /* 0x008fe20003f06270 */
[----:B------:R-:W-:Y:S01]  /*00e0*/  UIADD3 UR5, UPT, UPT, UR4, 0x4, URZ ;  /* 0x0000000404057890 */ /* 0x000fe2000fffe0ff */
[-C--:B------:R-:W-:Y:S02]  /*00f0*/  IMAD R9, R0, R3.reuse, R2 ;  /* 0x0000000300097224 */ /* 0x080fe400078e0202 */
[----:B------:R-:W-:Y:S01]  /*0100*/  IMAD R4, R4, R3, R5 ;  /* 0x0000000304047224 */ /* 0x000fe200078e0205 */
[----:B----4-:R-:W-:Y:S02]  /*0110*/  ULEA UR4, UR6, UR4, 0x18 ;  /* 0x0000000406047291 */ /* 0x010fe4000f8ec0ff */
[----:B------:R-:W-:Y:S01]  /*0120*/  ULEA UR5, UR6, UR5, 0x18 ;  /* 0x0000000506057291 */ /* 0x000fe2000f8ec0ff */
[----:B0-----:R-:W-:-:S03]  /*0130*/  IMAD.WIDE R8, R9, 0x4, R12 ;  /* 0x0000000409087825 */ /* 0x001fc600078e020c */
[----:B------:R-:W-:Y:S02]  /*0140*/  LEA R6, R0, UR4, 0x2 ;  /* 0x0000000400067c11 */ /* 0x000fe4000f8e10ff */
[----:B------:R-:W-:Y:S01]  /*0150*/  LEA R7, R5, UR5, 0x2 ;  /* 0x0000000505077c11 */ /* 0x000fe2000f8e10ff */
[----:B------:R-:W-:Y:S01]  /*0160*/  HFMA2 R29, -RZ, RZ, 0, 0 ;  /* 0x00000000ff1d7431 */ /* 0x000fe200000001ff */
[----:B-1----:R0:W5:Y:S01]  /*0170*/  LDG.E R17, desc[UR8][R8.64] ;  /* 0x0000000808117981 */ /* 0x002162000c1e1900 */
[----:B--2---:R-:W-:Y:S01]  /*0180*/  IMAD.WIDE R14, R4, 0x4, R14 ;  /* 0x00000004040e7825 */ /* 0x004fe200078e020e */
[----:B------:R-:W-:-:S04]  /*0190*/  LEA R10, R0, R7, 0x2 ;  /* 0x00000007000a7211 */ /* 0x000fc800078e10ff */
[----:B------:R1:W5:Y:S01]  /*01a0*/  LDG.E R16, desc[UR8][R14.64] ;  /* 0x000000080e107981 */ /* 0x000362000c1e1900 */
[----:B0-----:R-:W-:Y:S01]  /*01b0*/  LEA R9, R5, R6, 0x2 ;  /* 0x0000000605097211 */ /* 0x001fe200078e10ff */
[----:B------:R-:W-:Y:S06]  /*01c0*/  @!P0 BRA `(.L_x_27) ;  /* 0x0000000c006c8947 */ /* 0x000fec0003800000 */
[----:B------:R-:W-:Y:S02]  /*01d0*/  IADD3 R5, PT, PT, R3, -0x2, RZ ;  /* 0xfffffffe03057810 */ /* 0x000fe40007ffe0ff */
[----:B------:R-:W-:Y:S02]  /*01e0*/  MOV R29, RZ ;  /* 0x000000ff001d7202 */ /* 0x000fe40000000f00 */
[----:B------:R-:W-:Y:S02]  /*01f0*/  ISETP.GE.U32.AND P0, PT, R5, 0x7, PT ;  /* 0x000000070500780c */ /* 0x000fe40003f06070 */
[----:B------:R-:W-:Y:S02]  /*0200*/  IADD3 R5, PT, PT, R3, -0x1, RZ ;  /* 0xffffffff03057810 */ /* 0x000fe40007ffe0ff */
[----:B------:R-:W-:-:S09]  /*0210*/  MOV R11, 0x1 ;  /* 0x00000001000b7802 */ /* 0x000fd20000000f00 */
[----:B------:R-:W-:Y:S05]  /*0220*/  @!P0 BRA `(.L_x_28) ;  /* 0x0000000400cc8947 */ /* 0x000fea0003800000 */
[C---:B------:R-:W-:Y:S01]  /*0230*/  IADD3 R28, PT, PT, R0.reuse, 0x2, RZ ;  /* 0x00000002001c7810 */ /* 0x040fe20007ffe0ff */
[CC--:B------:R-:W-:Y:S01]  /*0240*/  IMAD R27, R0.reuse, R3.reuse, R3 ;  /* 0x00000003001b7224 */ /* 0x0c0fe200078e0203 */
[C---:B------:R-:W-:Y:S01]  /*0250*/  IADD3 R22, PT, PT, R0.reuse, 0x3, RZ ;  /* 0x0000000300167810 */ /* 0x040fe20007ffe0ff */
[----:B------:R-:W-:Y:S01]  /*0260*/  HFMA2 R11, -RZ, RZ, 0, 0 ;  /* 0x00000000ff0b7431 */ /* 0x000fe200000001ff */
[----:B------:R-:W-:Y:S01]  /*0270*/  IADD3 R23, PT, PT, R0, 0x4, RZ ;  /* 0x0000000400177810 */ /* 0x000fe20007ffe0ff */
[-CC-:B------:R-:W-:Y:S01]  /*0280*/  IMAD R28, R28, R3.reuse, R2.reuse ;  /* 0x000000031c1c7224 */ /* 0x180fe200078e0202 */
[----:B------:R-:W-:Y:S01]  /*0290*/  IADD3 R24, PT, PT, R0, 0x5, RZ ;  /* 0x0000000500187810 */ /* 0x000fe20007ffe0ff */
[-CC-:B------:R-:W-:Y:S01]  /*02a0*/  IMAD R22, R22, R3.reuse, R2.reuse ;  /* 0x0000000316167224 */ /* 0x180fe200078e0202 */
[C---:B------:R-:W-:Y:S01]  /*02b0*/  IADD3 R25, PT, PT, R0.reuse, 0x6, RZ ;  /* 0x0000000600197810 */ /* 0x040fe20007ffe0ff */
[-CC-:B------:R-:W-:Y:S01]  /*02c0*/  IMAD R23, R23, R3.reuse, R2.reuse ;  /* 0x0000000317177224 */ /* 0x180fe200078e0202 */
[----:B------:R-:W-:Y:S01]  /*02d0*/  IADD3 R26, PT, PT, R0, 0x7, RZ ;  /* 0x00000007001a7810 */ /* 0x000fe20007ffe0ff */
[-CC-:B------:R-:W-:Y:S01]  /*02e0*/  IMAD R24, R24, R3.reuse, R2.reuse ;  /* 0x0000000318187224 */ /* 0x180fe200078e0202 */
[----:B------:R-:W-:Y:S01]  /*02f0*/  IADD3 R8, PT, PT, R0, 0x8, RZ ;  /* 0x0000000800087810 */ /* 0x000fe20007ffe0ff */
[-CC-:B------:R-:W-:Y:S01]  /*0300*/  IMAD R25, R25, R3.reuse, R2.reuse ;  /* 0x0000000319197224 */ /* 0x180fe200078e0202 */
[----:B------:R-:W-:Y:S01]  /*0310*/  LOP3.LUT R5, R5, 0xfffffff8, RZ, 0xc0, !PT ;  /* 0xfffffff805057812 */ /* 0x000fe200078ec0ff */
[-CC-:B------:R-:W-:Y:S01]  /*0320*/  IMAD R26, R26, R3.reuse, R2.reuse ;  /* 0x000000031a1a7224 */ /* 0x180fe200078e0202 */
[----:B------:R-:W-:Y:S01]  /*0330*/  MOV R29, RZ ;  /* 0x000000ff001d7202 */ /* 0x000fe20000000f00 */
[----:B------:R-:W-:Y:S01]  /*0340*/  IMAD R8, R8, R3, R2 ;  /* 0x0000000308087224 */ /* 0x000fe200078e0202 */
[----:B------:R-:W-:-:S02]  /*0350*/  IADD3 R5, PT, PT, -R5, RZ, RZ ;  /* 0x000000ff05057210 */ /* 0x000fc40007ffe1ff */
[----:B------:R-:W-:-:S07]  /*0360*/  IADD3 R27, PT, PT, R2, R27, RZ ;  /* 0x0000001b021b7210 */ /* 0x000fce0007ffe0ff */
.L_x_29:
[----:B-----5:R-:W-:Y:S01]  /*0370*/  STS [R9], R16 ;  /* 0x0000001009007388 */ /* 0x020fe20000000800 */
[----:B------:R-:W-:-:S03]  /*0380*/  IMAD.WIDE.U32 R20, R27, 0x4, R12 ;  /* 0x000000041b147825 */ /* 0x000fc600078e000c */
[----:B------:R-:W-:Y:S01]  /*0390*/  STS [R10], R17 ;  /* 0x000000110a007388 */ /* 0x000fe20000000800 */
[----:B------:R-:W-:Y:S06]  /*03a0*/  BAR.SYNC.DEFER_BLOCKING 0x0 ;  /* 0x0000000000007b1d */ /* 0x000fec0000010000 */
[----:B--2---:R-:W-:Y:S04]  /*03b0*/  LDS R18, [R6] ;  /* 0x0000000006127984 */ /* 0x004fe80000000800 */
[----:B------:R-:W0:Y:S04]  /*03c0*/  LDS R19, [R7] ;  /* 0x0000000007137984 */ /* 0x000e280000000800 */
[----:B------:R-:W2:Y:S01]  /*03d0*/  LDG.E R21, desc[UR8][R20.64] ;  /* 0x0000000814157981 */ /* 0x000ea2000c1e1900 */
[----:B0-----:R-:W-:Y:S01]  /*03e0*/  FFMA R29, R18, R19, R29 ;  /* 0x00000013121d7223 */ /* 0x001fe2000000001d */
[----:B------:R-:W-:-:S04]  /*03f0*/  VIADD R19, R11, 0x1 ;  /* 0x000000010b137836 */ /* 0x000fc80000000000 */
[----:B------:R-:W-:-:S05]  /*0400*/  IMAD.WIDE R16, R19, 0x4, R14 ;  /* 0x0000000413107825 */ /* 0x000fca00078e020e */
[----:B------:R-:W3:Y:S01]  /*0410*/  LDG.E R20, desc[UR8][R16.64] ;  /* 0x0000000810147981 */ /* 0x000ee2000c1e1900 */
[----:B------:R-:W-:Y:S06]  /*0420*/  BAR.SYNC.DEFER_BLOCKING 0x0 ;  /* 0x0000000000007b1d */ /* 0x000fec0000010000 */
[----:B---3--:R-:W-:Y:S04]  /*0430*/  STS [R9], R20 ;  /* 0x0000001409007388 */ /* 0x008fe80000000800 */
[----:B--2---:R-:W-:Y:S01]  /*0440*/  STS [R10], R21 ;  /* 0x000000150a007388 */ /* 0x004fe20000000800 */
[----:B------:R-:W-:Y:S06]  /*0450*/  BAR.SYNC.DEFER_BLOCKING 0x0 ;  /* 0x0000000000007b1d */ /* 0x000fec0000010000 */
[----:B------:R-:W-:Y:S04]  /*0460*/  LDS R18, [R6] ;  /* 0x0000000006127984 */ /* 0x000fe80000000800 */
[----:B------:R-:W0:Y:S02]  /*0470*/  LDS R19, [R7] ;  /* 0x0000000007137984 */ /* 0x000e240000000800 */
[----:B0-----:R-:W-:Y:S01]  /*0480*/  FFMA R29, R18, R19, R29 ;  /* 0x00000013121d7223 */ /* 0x001fe2000000001d */
[----:B------:R-:W-:-:S06]  /*0490*/  IMAD.WIDE.U32 R18, R28, 0x4, R12 ;  /* 0x000000041c127825 */ /* 0x000fcc00078e000c */
[----:B------:R-:W2:Y:S04]  /*04a0*/  LDG.E R19, desc[UR8][R18.64] ;  /* 0x0000000812137981 */ /* 0x000ea8000c1e1900 */
        /* <DEDUP_REMOVED lines=51> */
[----:B------:R-:W-:Y:S01]  /*07e0*/  BAR.SYNC.DEFER_BLOCKING 0x0 ;  /* 0x0000000000007b1d */ /* 0x000fe20000010000 */
[----:B------:R-:W-:-:S04]  /*07f0*/  IADD3 R5, PT, PT, R5, 0x8, RZ ;  /* 0x0000000805057810 */ /* 0x000fc80007ffe0ff */
[----:B------:R-:W-:Y:S02]  /*0800*/  ISETP.NE.AND P0, PT, R5, RZ, PT ;  /* 0x000000ff0500720c */ /* 0x000fe40003f05270 */
[----:B------:R-:W-:Y:S02]  /*0810*/  IADD3 R11, PT, PT, R11, 0x8, RZ ;  /* 0x000000080b0b7810 */ /* 0x000fe40007ffe0ff */
[C---:B------:R-:W-:Y:S02]  /*0820*/  LEA R28, R3.reuse, R28, 0x3 ;  /* 0x0000001c031c7211 */ /* 0x040fe400078e18ff */
[C---:B------:R-:W-:Y:S02]  /*0830*/  LEA R22, R3.reuse, R22, 0x3 ;  /* 0x0000001603167211 */ /* 0x040fe400078e18ff */
[C---:B------:R-:W-:Y:S02]  /*0840*/  LEA R23, R3.reuse, R23, 0x3 ;  /* 0x0000001703177211 */ /* 0x040fe400078e18ff */
[----:B------:R-:W-:-:S02]  /*0850*/  LEA R24, R3, R24, 0x3 ;  /* 0x0000001803187211 */ /* 0x000fc400078e18ff */
[C---:B------:R-:W-:Y:S02]  /*0860*/  LEA R25, R3.reuse, R25, 0x3 ;  /* 0x0000001903197211 */ /* 0x040fe400078e18ff */
[C---:B------:R-:W-:Y:S02]  /*0870*/  LEA R26, R3.reuse, R26, 0x3 ;  /* 0x0000001a031a7211 */ /* 0x040fe400078e18ff */
[C---:B------:R-:W-:Y:S01]  /*0880*/  LEA R27, R3.reuse, R27, 0x3 ;  /* 0x0000001b031b7211 */ /* 0x040fe200078e18ff */
[----:B---3--:R-:W-:Y:S04]  /*0890*/  STS [R9], R20 ;  /* 0x0000001409007388 */ /* 0x008fe80000000800 */
[----:B--2---:R-:W-:Y:S01]  /*08a0*/  STS [R10], R21 ;  /* 0x000000150a007388 */ /* 0x004fe20000000800 */
[----:B------:R-:W-:Y:S06]  /*08b0*/  BAR.SYNC.DEFER_BLOCKING 0x0 ;  /* 0x0000000000007b1d */ /* 0x000fec0000010000 */
[----:B------:R-:W-:Y:S04]  /*08c0*/  LDS R18, [R6] ;  /* 0x0000000006127984 */ /* 0x000fe80000000800 */
[----:B------:R-:W0:Y:S04]  /*08d0*/  LDS R19, [R7] ;  /* 0x0000000007137984 */ /* 0x000e280000000800 */
[----:B------:R2:W5:Y:S01]  /*08e0*/  LDG.E R16, desc[UR8][R16.64+0x1c] ;  /* 0x00001c0810107981 */ /* 0x000562000c1e1900 */
[----:B0-----:R-:W-:Y:S01]  /*08f0*/  FFMA R29, R18, R19, R29 ;  /* 0x00000013121d7223 */ /* 0x001fe2000000001d */
[----:B------:R-:W-:Y:S01]  /*0900*/  IMAD.WIDE.U32 R18, R8, 0x4, R12 ;  /* 0x0000000408127825 */ /* 0x000fe200078e000c */
[----:B------:R-:W-:-:S04]  /*0910*/  LEA R8, R3, R8, 0x3 ;  /* 0x0000000803087211 */ /* 0x000fc800078e18ff */
[----:B------:R2:W5:Y:S01]  /*0920*/  LDG.E R17, desc[UR8][R18.64] ;  /* 0x0000000812117981 */ /* 0x000562000c1e1900 */
[----:B------:R-:W-:Y:S06]  /*0930*/  BAR.SYNC.DEFER_BLOCKING 0x0 ;  /* 0x0000000000007b1d */ /* 0x000fec0000010000 */
[----:B------:R-:W-:Y:S05]  /*0940*/  @P0 BRA `(.L_x_29) ;  /* 0xfffffff800880947 */ /* 0x000fea000383ffff */
[----:B------:R-:W-:-:S07]  /*0950*/  VIADD R11, R11, 0x1 ;  /* 0x000000010b0b7836 */ /* 0x000fce0000000000 */
.L_x_28:
[----:B------:R-:W-:-:S04]  /*0960*/  IADD3 R5, PT, PT, R3, -0x1, RZ ;  /* 0xffffffff03057810 */ /* 0x000fc80007ffe0ff */
[----:B------:R-:W-:-:S13]  /*0970*/  LOP3.LUT P0, R8, R5, 0x7, RZ, 0xc0, !PT ;  /* 0x0000000705087812 */ /* 0x000fda000780c0ff */
[----:B------:R-:W-:Y:S05]  /*0980*/  @!P0 BRA `(.L_x_27) ;  /* 0x00000004007c8947 */ /* 0x000fea0003800000 */
[----:B------:R-:W-:Y:S02]  /*0990*/  ISETP.GE.U32.AND P0, PT, R8, 0x4, PT ;  /* 0x000000040800780c */ /* 0x000fe40003f06070 */
[----:B------:R-:W-:-:S04]  /*09a0*/  LOP3.LUT R24, R5, 0x3, RZ, 0xc0, !PT ;  /* 0x0000000305187812 */ /* 0x000fc800078ec0ff */
[----:B------:R-:W-:-:S07]  /*09b0*/  ISETP.NE.AND P1, PT, R24, RZ, PT ;  /* 0x000000ff1800720c */ /* 0x000fce0003f25270 */
[----:B------:R-:W-:Y:S06]  /*09c0*/  @!P0 BRA `(.L_x_30) ;  /* 0x0000000000bc8947 */ /* 0x000fec0003800000 */
[----:B-----5:R-:W-:Y:S01]  /*09d0*/  STS [R9], R16 ;  /* 0x0000001009007388 */ /* 0x020fe20000000800 */
[C---:B------:R-:W-:Y:S01]  /*09e0*/  IADD3 R8, PT, PT, R11.reuse, R0, RZ ;  /* 0x000000000b087210 */ /* 0x040fe20007ffe0ff */
[----:B--2---:R-:W-:Y:S02]  /*09f0*/  IMAD.WIDE R18, R11, 0x4, R14 ;  /* 0x000000040b127825 */ /* 0x004fe400078e020e */
[----:B------:R0:W-:Y:S02]  /*0a00*/  STS [R10], R17 ;  /* 0x000000110a007388 */ /* 0x0001e40000000800 */
[----:B------:R-:W-:Y:S01]  /*0a10*/  IMAD R8, R8, R3, R2 ;  /* 0x0000000308087224 */ /* 0x000fe200078e0202 */
[----:B------:R-:W-:Y:S03]  /*0a20*/  BAR.SYNC.DEFER_BLOCKING 0x0 ;  /* 0x0000000000007b1d */ /* 0x000fe60000010000 */
[----:B------:R-:W-:-:S03]  /*0a30*/  IMAD.WIDE.U32 R20, R8, 0x4, R12 ;  /* 0x0000000408147825 */ /* 0x000fc600078e000c */
[----:B------:R-:W2:Y:S04]  /*0a40*/  LDG.E R26, desc[UR8][R18.64] ;  /* 0x00000008121a7981 */ /* 0x000ea8000c1e1900 */
[----:B------:R-:W3:Y:S01]  /*0a50*/  LDG.E R21, desc[UR8][R20.64] ;  /* 0x0000000814157981 */ /* 0x000ee2000c1e1900 */
[----:B------:R-:W-:-:S03]  /*0a60*/  IADD3 R8, PT, PT, R8, R3, RZ ;  /* 0x0000000308087210 */ /* 0x000fc60007ffe0ff */
[----:B------:R-:W-:Y:S02]  /*0a70*/  LDS R28, [R6] ;  /* 0x00000000061c7984 */ /* 0x000fe40000000800 */
[C---:B------:R-:W-:Y:S02]  /*0a80*/  IMAD.WIDE.U32 R22, R8.reuse, 0x4, R12 ;  /* 0x0000000408167825 */ /* 0x040fe400078e000c */
[----:B------:R-:W4:Y:S01]  /*0a90*/  LDS R27, [R7] ;  /* 0x00000000071b7984 */ /* 0x000f220000000800 */
[----:B------:R-:W-:Y:S06]  /*0aa0*/  BAR.SYNC.DEFER_BLOCKING 0x0 ;  /* 0x0000000000007b1d */ /* 0x000fec0000010000 */
[----:B--2---:R-:W-:Y:S04]  /*0ab0*/  STS [R9], R26 ;  /* 0x0000001a09007388 */ /* 0x004fe80000000800 */
[----:B---3--:R2:W-:Y:S01]  /*0ac0*/  STS [R10], R21 ;  /* 0x000000150a007388 */ /* 0x0085e20000000800 */
[----:B------:R-:W-:Y:S06]  /*0ad0*/  BAR.SYNC.DEFER_BLOCKING 0x0 ;  /* 0x0000000000007b1d */ /* 0x000fec0000010000 */
[----:B0-----:R-:W3:Y:S04]  /*0ae0*/  LDG.E R17, desc[UR8][R18.64+0x4] ;  /* 0x0000040812117981 */ /* 0x001ee8000c1e1900 */
[----:B------:R-:W4:Y:S01]  /*0af0*/  LDG.E R23, desc[UR8][R22.64] ;  /* 0x0000000816177981 */ /* 0x000f22000c1e1900 */
[----:B------:R-:W-:-:S03]  /*0b00*/  IADD3 R16, PT, PT, R8, R3, RZ ;  /* 0x0000000308107210 */ /* 0x000fc60007ffe0ff */
[----:B------:R-:W-:Y:S02]  /*0b10*/  LDS R8, [R6] ;  /* 0x0000000006087984 */ /* 0x000fe40000000800 */
[----:B--2---:R-:W-:Y:S02]  /*0b20*/  IMAD.WIDE.U32 R20, R16, 0x4, R12 ;  /* 0x0000000410147825 */ /* 0x004fe400078e000c */
[----:B------:R-:W0:Y:S01]  /*0b30*/  LDS R25, [R7] ;  /* 0x0000000007197984 */ /* 0x000e220000000800 */
[----:B------:R-:W-:Y:S06]  /*0b40*/  BAR.SYNC.DEFER_BLOCKING 0x0 ;  /* 0x0000000000007b1d */ /* 0x000fec0000010000 */
[----:B---3--:R-:W-:Y:S04]  /*0b50*/  STS [R9], R17 ;  /* 0x0000001109007388 */ /* 0x008fe80000000800 */
[----:B----4-:R2:W-:Y:S01]  /*0b60*/  STS [R10], R23 ;  /* 0x000000170a007388 */ /* 0x0105e20000000800 */
[----:B------:R-:W-:Y:S06]  /*0b70*/  BAR.SYNC.DEFER_BLOCKING 0x0 ;  /* 0x0000000000007b1d */ /* 0x000fec0000010000 */
[----:B------:R-:W3:Y:S04]  /*0b80*/  LDG.E R26, desc[UR8][R18.64+0x8] ;  /* 0x00000808121a7981 */ /* 0x000ee8000c1e1900 */
[----:B------:R-:W4:Y:S01]  /*0b90*/  LDG.E R21, desc[UR8][R20.64] ;  /* 0x0000000814157981 */ /* 0x000f22000c1e1900 */
[----:B------:R-:W-:Y:S01]  /*0ba0*/  FFMA R27, R28, R27, R29 ;  /* 0x0000001b1c1b7223 */ /* 0x000fe2000000001d */
[----:B------:R-:W-:-:S02]  /*0bb0*/  IADD3 R22, PT, PT, R16, R3, RZ ;  /* 0x0000000310167210 */ /* 0x000fc40007ffe0ff */
[----:B------:R-:W-:Y:S03]  /*0bc0*/  LDS R28, [R6] ;  /* 0x00000000061c7984 */ /* 0x000fe60000000800 */
[----:B--2---:R-:W-:Y:S01]  /*0bd0*/  IMAD.WIDE.U32 R22, R22, 0x4, R12 ;  /* 0x0000000416167825 */ /* 0x004fe200078e000c */
[----:B------:R-:W2:Y:S01]  /*0be0*/  LDS R29, [R7] ;  /* 0x00000000071d7984 */ /* 0x000ea20000000800 */
[----:B------:R-:W-:Y:S02]  /*0bf0*/  BAR.SYNC.DEFER_BLOCKING 0x0 ;  /* 0x0000000000007b1d */ /* 0x000fe40000010000 */
[----:B0-----:R-:W-:Y:S01]  /*0c00*/  FFMA R25, R8, R25, R27 ;  /* 0x0000001908197223 */ /* 0x001fe2000000001b */
[----:B------:R-:W-:-:S03]  /*0c10*/  IADD3 R11, PT, PT, R11, 0x4, RZ ;  /* 0x000000040b0b7810 */ /* 0x000fc60007ffe0ff */
[----:B--2---:R-:W-:Y:S01]  /*0c20*/  FFMA R29, R28, R29, R25 ;  /* 0x0000001d1c1d7223 */ /* 0x004fe20000000019 */
[----:B---3--:R-:W-:Y:S04]  /*0c30*/  STS [R9], R26 ;  /* 0x0000001a09007388 */ /* 0x008fe80000000800 */
[----:B----4-:R-:W-:Y:S01]  /*0c40*/  STS [R10], R21 ;  /* 0x000000150a007388 */ /* 0x010fe20000000800 */
[----:B------:R-:W-:Y:S06]  /*0c50*/  BAR.SYNC.DEFER_BLOCKING 0x0 ;  /* 0x0000000000007b1d */ /* 0x000fec0000010000 */
[----:B------:R0:W5:Y:S04]  /*0c60*/  LDG.E R16, desc[UR8][R18.64+0xc] ;  /* 0x00000c0812107981 */ /* 0x000168000c1e1900 */
[----:B------:R-:W-:Y:S04]  /*0c70*/  LDS R20, [R6] ;  /* 0x0000000006147984 */ /* 0x000fe80000000800 */
[----:B------:R3:W5:Y:S04]  /*0c80*/  LDG.E R17, desc[UR8][R22.64] ;  /* 0x0000000816117981 */ /* 0x000768000c1e1900 */
[----:B0-----:R-:W0:Y:S02]  /*0c90*/  LDS R18, [R7] ;  /* 0x0000000007127984 */ /* 0x001e240000000800 */
[----:B0-----:R-:W-:Y:S01]  /*0ca0*/  FFMA R29, R20, R18, R29 ;  /* 0x00000012141d7223 */ /* 0x001fe2000000001d */
[----:B---3--:R-:W-:Y:S06]  /*0cb0*/  BAR.SYNC.DEFER_BLOCKING 0x0 ;  /* 0x0000000000007b1d */ /* 0x008fec0000010000 */
.L_x_30:
[----:B------:R-:W-:Y:S05]  /*0cc0*/  @!P1 BRA `(.L_x_27) ;  /* 0x0000000000ac9947 */ /* 0x000fea0003800000 */
[----:B------:R-:W-:Y:S02]  /*0cd0*/  ISETP.NE.AND P0, PT, R24, 0x1, PT ;  /* 0x000000011800780c */ /* 0x000fe40003f05270 */
[----:B------:R-:W-:-:S04]  /*0ce0*/  LOP3.LUT R5, R5, 0x1, RZ, 0xc0, !PT ;  /* 0x0000000105057812 */ /* 0x000fc800078ec0ff */
[----:B------:R-:W-:-:S07]  /*0cf0*/  ISETP.NE.U32.AND P1, PT, R5, 0x1, PT ;  /* 0x000000010500780c */ /* 0x000fce0003f25070 */
[----:B------:R-:W-:Y:S06]  /*0d00*/  @!P0 BRA `(.L_x_31) ;  /* 0x0000000000648947 */ /* 0x000fec0003800000 */
[----:B-----5:R-:W-:Y:S01]  /*0d10*/  STS [R9], R16 ;  /* 0x0000001009007388 */ /* 0x020fe20000000800 */
[C---:B------:R-:W-:Y:S01]  /*0d20*/  IADD3 R5, PT, PT, R11.reuse, R0, RZ ;  /* 0x000000000b057210 */ /* 0x040fe20007ffe0ff */
[----:B--2---:R-:W-:Y:S02]  /*0d30*/  IMAD.WIDE R18, R11, 0x4, R14 ;  /* 0x000000040b127825 */ /* 0x004fe400078e020e */
[----:B------:R-:W-:Y:S02]  /*0d40*/  STS [R10], R17 ;  /* 0x000000110a007388 */ /* 0x000fe40000000800 */
[----:B------:R-:W-:Y:S01]  /*0d50*/  IMAD R5, R5, R3, R2 ;  /* 0x0000000305057224 */ /* 0x000fe200078e0202 */
[----:B------:R-:W-:Y:S03]  /*0d60*/  BAR.SYNC.DEFER_BLOCKING 0x0 ;  /* 0x0000000000007b1d */ /* 0x000fe60000010000 */
[----:B------:R-:W-:-:S03]  /*0d70*/  IMAD.WIDE.U32 R20, R5, 0x4, R12 ;  /* 0x0000000405147825 */ /* 0x000fc600078e000c */
[----:B------:R-:W2:Y:S04]  /*0d80*/  LDG.E R8, desc[UR8][R18.64] ;  /* 0x0000000812087981 */ /* 0x000ea8000c1e1900 */
[----:B------:R-:W3:Y:S01]  /*0d90*/  LDG.E R21, desc[UR8][R20.64] ;  /* 0x0000000814157981 */ /* 0x000ee2000c1e1900 */
[----:B------:R-:W-:-:S03]  /*0da0*/  IADD3 R23, PT, PT, R5, R3, RZ ;  /* 0x0000000305177210 */ /* 0x000fc60007ffe0ff */
[----:B------:R-:W-:Y:S02]  /*0db0*/  LDS R24, [R6] ;  /* 0x0000000006187984 */ /* 0x000fe40000000800 */
[----:B------:R-:W-:Y:S02]  /*0dc0*/  IMAD.WIDE.U32 R22, R23, 0x4, R12 ;  /* 0x0000000417167825 */ /* 0x000fe400078e000c */
[----:B------:R-:W0:Y:S01]  /*0dd0*/  LDS R5, [R7] ;  /* 0x0000000007057984 */ /* 0x000e220000000800 */
[----:B------:R-:W-:Y:S01]  /*0de0*/  BAR.SYNC.DEFER_BLOCKING 0x0 ;  /* 0x0000000000007b1d */ /* 0x000fe20000010000 */
[----:B------:R-:W-:Y:S01]  /*0df0*/  IADD3 R11, PT, PT, R11, 0x2, RZ ;  /* 0x000000020b0b7810 */ /* 0x000fe20007ffe0ff */
[----:B0-----:R-:W-:-:S04]  /*0e00*/  FFMA R5, R24, R5, R29 ;  /* 0x0000000518057223 */ /* 0x001fc8000000001d */
[----:B--2---:R-:W-:Y:S04]  /*0e10*/  STS [R9], R8 ;  /* 0x0000000809007388 */ /* 0x004fe80000000800 */
[----:B---3--:R-:W-:Y:S01]  /*0e20*/  STS [R10], R21 ;  /* 0x000000150a007388 */ /* 0x008fe20000000800 */
[----:B------:R-:W-:Y:S06]  /*0e30*/  BAR.SYNC.DEFER_BLOCKING 0x0 ;  /* 0x0000000000007b1d */ /* 0x000fec0000010000 */
[----:B------:R-:W-:Y:S04]  /*0e40*/  LDS R20, [R6] ;  /* 0x0000000006147984 */ /* 0x000fe80000000800 */
[----:B------:R-:W0:Y:S04]  /*0e50*/  LDS R25, [R7] ;  /* 0x0000000007197984 */ /* 0x000e280000000800 */
[----:B------:R3:W5:Y:S04]  /*0e60*/  LDG.E R16, desc[UR8][R18.64+0x4] ;  /* 0x0000040812107981 */ /* 0x000768000c1e1900 */
[----:B------:R3:W5:Y:S01]  /*0e70*/  LDG.E R17, desc[UR8][R22.64] ;  /* 0x0000000816117981 */ /* 0x000762000c1e1900 */
[----:B0-----:R-:W-:Y:S01]  /*0e80*/  FFMA R29, R20, R25, R5 ;  /* 0x00000019141d7223 */ /* 0x001fe20000000005 */
[----:B---3--:R-:W-:Y:S06]  /*0e90*/  BAR.SYNC.DEFER_BLOCKING 0x0 ;  /* 0x0000000000007b1d */ /* 0x008fec0000010000 */
.L_x_31:
[----:B------:R-:W-:Y:S05]  /*0ea0*/  @P1 BRA `(.L_x_27) ;  /* 0x0000000000341947 */ /* 0x000fea0003800000 */
[----:B-----5:R0:W-:Y:S01]  /*0eb0*/  STS [R9], R16 ;  /* 0x0000001009007388 */ /* 0x0201e20000000800 */
[----:B------:R-:W-:Y:S01]  /*0ec0*/  IADD3 R0, PT, PT, R0, R11, RZ ;  /* 0x0000000b00007210 */ /* 0x000fe20007ffe0ff */
[----:B-1----:R-:W-:Y:S02]  /*0ed0*/  IMAD.WIDE R14, R11, 0x4, R14 ;  /* 0x000000040b0e7825 */ /* 0x002fe400078e020e */
[----:B------:R2:W-:Y:S02]  /*0ee0*/  STS [R10], R17 ;  /* 0x000000110a007388 */ /* 0x0005e40000000800 */
[----:B------:R-:W-:Y:S01]  /*0ef0*/  IMAD R3, R0, R3, R2 ;  /* 0x0000000300037224 */ /* 0x000fe200078e0202 */
[----:B------:R-:W-:Y:S03]  /*0f00*/  BAR.SYNC.DEFER_BLOCKING 0x0 ;  /* 0x0000000000007b1d */ /* 0x000fe60000010000 */
[----:B------:R-:W-:-:S03]  /*0f10*/  IMAD.WIDE.U32 R12, R3, 0x4, R12 ;  /* 0x00000004030c7825 */ /* 0x000fc600078e000c */
[----:B------:R-:W-:Y:S04]  /*0f20*/  LDS R0, [R6] ;  /* 0x0000000006007984 */ /* 0x000fe80000000800 */
[----:B------:R-:W1:Y:S04]  /*0f30*/  LDS R2, [R7] ;  /* 0x0000000007027984 */ /* 0x000e680000000800 */
[----:B0-----:R0:W5:Y:S04]  /*0f40*/  LDG.E R16, desc[UR8][R14.64] ;  /* 0x000000080e107981 */ /* 0x001168000c1e1900 */
[----:B--2---:R0:W5:Y:S01]  /*0f50*/  LDG.E R17, desc[UR8][R12.64] ;  /* 0x000000080c117981 */ /* 0x004162000c1e1900 */
[----:B-1----:R-:W-:Y:S01]  /*0f60*/  FFMA R29, R0, R2, R29 ;  /* 0x00000002001d7223 */ /* 0x002fe2000000001d */
[----:B0-----:R-:W-:Y:S06]  /*0f70*/  BAR.SYNC.DEFER_BLOCKING 0x0 ;  /* 0x0000000000007b1d */ /* 0x001fec0000010000 */
.L_x_27:
[----:B-----5:R-:W-:Y:S01]  /*0f80*/  STS [R9], R16 ;  /* 0x0000001009007388 */ /* 0x020fe20000000800 */
[----:B------:R-:W0:Y:S01]  /*0f90*/  LDC.64 R2, c[0x0][0x390] ;  /* 0x0000e400ff027b82 */ /* 0x000e220000000a00 */
[----:B------:R-:W-:Y:S02]  /*0fa0*/  IADD3 R5, PT, PT, R4, UR7, RZ ;  /* 0x0000000704057c10 */ /* 0x000fe4000fffe0ff */
[----:B------:R-:W-:Y:S05]  /*0fb0*/  STS [R10], R17 ;  /* 0x000000110a007388 */ /* 0x000fea0000000800 */
[----:B------:R-:W-:Y:S01]  /*0fc0*/  BAR.SYNC.DEFER_BLOCKING 0x0 ;  /* 0x0000000000007b1d */ /* 0x000fe20000010000 */
[----:B0-----:R-:W-:-:S05]  /*0fd0*/  IMAD.WIDE R2, R5, 0x4, R2 ;  /* 0x0000000405027825 */ /* 0x001fca00078e0202 */
[----:B------:R-:W-:Y:S04]  /*0fe0*/  LDS R6, [R6] ;  /* 0x0000000006067984 */ /* 0x000fe80000000800 */
[----:B------:R-:W0:Y:S02]  /*0ff0*/  LDS R7, [R7] ;  /* 0x0000000007077984 */ /* 0x000e240000000800 */
[----:B0-----:R-:W-:-:S05]  /*1000*/  FFMA R29, R6, R7, R29 ;  /* 0x00000007061d7223 */ /* 0x001fca000000001d */
[----:B------:R-:W-:Y:S01]  /*1010*/  STG.E desc[UR8][R2.64], R29 ;  /* 0x0000001d02007986 */ /* 0x000fe2000c101908 */
[----:B------:R-:W-:Y:S05]  /*1020*/  EXIT ;  /* 0x000000000000794d */ /* 0x000fea0003800000 */
.L_x_32:
        /* <DEDUP_REMOVED lines=13> */
.L_x_38:


//--------------------- .nv.shared._Z10matrixmu_4ILi32EEvPfS0_S0_i --------------------------
	.section	.nv.shared._Z10matrixmu_4ILi32EEvPfS0_S0_i,"aw",@nobits
	.sectionflags	@""
	.align	4
.nv.shared._Z10matrixmu_4ILi32EEvPfS0_S0_i:
	.zero		9216


//--------------------- .nv.shared.reserved.0     --------------------------
	.section	.nv.shared.reserved.0,"aw",@nobits
	.weak		__nv_reservedSMEM_offset_0_alias
	.size		__nv_reservedSMEM_offset_0_alias, 0, 64
	.other		__nv_reservedSMEM_offset_0_alias,@"STO_CUDA_RESERVED_SHARED STV_DEFAULT"
__nv_reservedSMEM_offset_0_alias:
	.zero		0
	.zero		64


//--------------------- .nv.shared._Z10matrixmu_4ILi16EEvPfS0_S0_i --------------------------
	.section	.nv.shared._Z10matrixmu_4ILi16EEvPfS0_S0_i,"aw",@nobits
	.sectionflags	@""
	.align	4
.nv.shared._Z10matrixmu_4ILi16EEvPfS0_S0_i:
	.zero		3072


//--------------------- .nv.shared._Z10matrixmu_4ILi8EEvPfS0_S0_i --------------------------
	.section	.nv.shared._Z10matrixmu_4ILi8EEvPfS0_S0_i,"aw",@nobits
	.sectionflags	@""
	.align	4
.nv.shared._Z10matrixmu_4ILi8EEvPfS0_S0_i:
	.zero		1536


//--------------------- .nv.shared._Z10matrixmu_4ILi4EEvPfS0_S0_i --------------------------
	.section	.nv.shared._Z10matrixmu_4ILi4EEvPfS0_S0_i,"aw",@nobits
	.sectionflags	@""
	.align	4
.nv.shared._Z10matrixmu_4ILi4EEvPfS0_S0_i:
	.zero		1152


//--------------------- .nv.shared._Z10matrixmu_4ILi2EEvPfS0_S0_i --------------------------
	.section	.nv.shared._Z10matrixmu_4ILi2EEvPfS0_S0_i,"aw",@nobits
	.sectionflags	@""
	.align	4
.nv.shared._Z10matrixmu_4ILi2EEvPfS0_S0_i:
	.zero		1056


//--------------------- .nv.shared._Z10matrixmu_4ILi1EEvPfS0_S0_i --------------------------
	.section	.nv.shared._Z10matrixmu_4ILi1EEvPfS0_S0_i,"aw",@nobits
	.sectionflags	@""
	.align	4
.nv.shared._Z10matrixmu_4ILi1EEvPfS0_S0_i:
	.zero		1032


//--------------------- .nv.constant0._Z10matrixmu_4ILi32EEvPfS0_S0_i --------------------------
	.section	.nv.constant0._Z10matrixmu_4ILi32EEvPfS0_S0_i,"a",@progbits
	.sectionflags	@""
	.align	4
.nv.constant0._Z10matrixmu_4ILi32EEvPfS0_S0_i:
	.zero		924


//--------------------- .nv.constant0._Z10matrixmu_4ILi16EEvPfS0_S0_i --------------------------
	.section	.nv.constant0._Z10matrixmu_4ILi16EEvPfS0_S0_i,"a",@progbits
	.sectionflags	@""
	.align	4
.nv.constant0._Z10matrixmu_4ILi16EEvPfS0_S0_i:
	.zero		924


//--------------------- .nv.constant0._Z10matrixmu_4ILi8EEvPfS0_S0_i --------------------------
	.section	.nv.constant0._Z10matrixmu_4ILi8EEvPfS0_S0_i,"a",@progbits
	.sectionflags	@""
	.align	4
.nv.constant0._Z10matrixmu_4ILi8EEvPfS0_S0_i:
	.zero		924


//--------------------- .nv.constant0._Z10matrixmu_4ILi4EEvPfS0_S0_i --------------------------
	.section	.nv.constant0._Z10matrixmu_4ILi4EEvPfS0_S0_i,"a",@progbits
	.sectionflags	@""
	.align	4
.nv.constant0._Z10matrixmu_4ILi4EEvPfS0_S0_i:
	.zero		924


//--------------------- .nv.constant0._Z10matrixmu_4ILi2EEvPfS0_S0_i --------------------------
	.section	.nv.constant0._Z10matrixmu_4ILi2EEvPfS0_S0_i,"a",@progbits
	.sectionflags	@""
	.align	4
.nv.constant0._Z10matrixmu_4ILi2EEvPfS0_S0_i:
	.zero		924


//--------------------- .nv.constant0._Z10matrixmu_4ILi1EEvPfS0_S0_i --------------------------
	.section	.nv.constant0._Z10matrixmu_4ILi1EEvPfS0_S0_i,"a",@progbits
	.sectionflags	@""
	.align	4
.nv.constant0._Z10matrixmu_4ILi1EEvPfS0_S0_i:
	.zero		924


//--------------------- SYMBOLS --------------------------

	.type		.nv.reservedSmem.offset0,@object
	.size		.nv.reservedSmem.offset0,0x4
	.type		.nv.reservedSmem.cap,@object
	.size		.nv.reservedSmem.cap,0x4
